//
// Generated by NVIDIA NVVM Compiler
//
// Compiler Build ID: CL-36424714
// Cuda compilation tools, release 13.0, V13.0.88
// Based on NVVM 20.0.0
//

.version 9.0
.target sm_100
.address_size 64

	// .globl	_Z13cudaMatrixAddPfS_S_ii

.visible .entry _Z13cudaMatrixAddPfS_S_ii(
	.param .u64 .ptr .align 1 _Z13cudaMatrixAddPfS_S_ii_param_0,
	.param .u64 .ptr .align 1 _Z13cudaMatrixAddPfS_S_ii_param_1,
	.param .u64 .ptr .align 1 _Z13cudaMatrixAddPfS_S_ii_param_2,
	.param .u32 _Z13cudaMatrixAddPfS_S_ii_param_3,
	.param .u32 _Z13cudaMatrixAddPfS_S_ii_param_4
)
{
	.reg .pred 	%p<4>;
	.reg .b32 	%r<14>;
	.reg .b32 	%f<4>;
	.reg .b64 	%rd<11>;

	ld.param.u64 	%rd1, [_Z13cudaMatrixAddPfS_S_ii_param_0];
	ld.param.u64 	%rd2, [_Z13cudaMatrixAddPfS_S_ii_param_1];
	ld.param.u64 	%rd3, [_Z13cudaMatrixAddPfS_S_ii_param_2];
	ld.param.u32 	%r4, [_Z13cudaMatrixAddPfS_S_ii_param_3];
	ld.param.u32 	%r5, [_Z13cudaMatrixAddPfS_S_ii_param_4];
	mov.u32 	%r6, %ctaid.x;
	mov.u32 	%r7, %ntid.x;
	mov.u32 	%r8, %tid.x;
	mad.lo.s32 	%r1, %r6, %r7, %r8;
	mov.u32 	%r9, %ctaid.y;
	mov.u32 	%r10, %ntid.y;
	mov.u32 	%r11, %tid.y;
	mad.lo.s32 	%r12, %r9, %r10, %r11;
	setp.ge.s32 	%p1, %r1, %r4;
	setp.ge.s32 	%p2, %r12, %r5;
	or.pred  	%p3, %p1, %p2;
	@%p3 bra 	$L__BB0_2;
	cvta.to.global.u64 	%rd4, %rd1;
	cvta.to.global.u64 	%rd5, %rd2;
	cvta.to.global.u64 	%rd6, %rd3;
	mad.lo.s32 	%r13, %r5, %r1, %r12;
	mul.wide.s32 	%rd7, %r13, 4;
	add.s64 	%rd8, %rd4, %rd7;
	ld.global.f32 	%f1, [%rd8];
	add.s64 	%rd9, %rd5, %rd7;
	ld.global.f32 	%f2, [%rd9];
	add.f32 	%f3, %f1, %f2;
	add.s64 	%rd10, %rd6, %rd7;
	st.global.f32 	[%rd10], %f3;
$L__BB0_2:
	ret;

}
	// .globl	_Z14cudaMatrixMultPfS_S_ii
.visible .entry _Z14cudaMatrixMultPfS_S_ii(
	.param .u64 .ptr .align 1 _Z14cudaMatrixMultPfS_S_ii_param_0,
	.param .u64 .ptr .align 1 _Z14cudaMatrixMultPfS_S_ii_param_1,
	.param .u64 .ptr .align 1 _Z14cudaMatrixMultPfS_S_ii_param_2,
	.param .u32 _Z14cudaMatrixMultPfS_S_ii_param_3,
	.param .u32 _Z14cudaMatrixMultPfS_S_ii_param_4
)
{
	.reg .pred 	%p<10>;
	.reg .b32 	%r<81>;
	.reg .b32 	%f<67>;
	.reg .b64 	%rd<48>;

	ld.param.u64 	%rd5, [_Z14cudaMatrixMultPfS_S_ii_param_0];
	ld.param.u64 	%rd6, [_Z14cudaMatrixMultPfS_S_ii_param_1];
	ld.param.u64 	%rd4, [_Z14cudaMatrixMultPfS_S_ii_param_2];
	ld.param.u32 	%r44, [_Z14cudaMatrixMultPfS_S_ii_param_3];
	cvta.to.global.u64 	%rd1, %rd6;
	cvta.to.global.u64 	%rd2, %rd5;
	mov.u32 	%r45, %ctaid.x;
	mov.u32 	%r46, %ntid.x;
	mov.u32 	%r47, %tid.x;
	mad.lo.s32 	%r1, %r45, %r46, %r47;
	mov.u32 	%r48, %ctaid.y;
	mov.u32 	%r49, %ntid.y;
	mul.lo.s32 	%r2, %r48, %r49;
	mov.u32 	%r3, %tid.y;
	add.s32 	%r50, %r2, %r3;
	max.s32 	%r51, %r1, %r50;
	setp.ge.s32 	%p1, %r51, %r44;
	@%p1 bra 	$L__BB1_13;
	mul.lo.s32 	%r5, %r44, %r1;
	and.b32  	%r6, %r44, 7;
	setp.lt.u32 	%p2, %r44, 8;
	mov.f32 	%f66, 0f00000000;
	mov.b32 	%r79, 0;
	@%p2 bra 	$L__BB1_4;
	and.b32  	%r79, %r44, 2147483640;
	neg.s32 	%r77, %r79;
	add.s32 	%r53, %r3, %r44;
	add.s32 	%r76, %r53, %r2;
	shl.b32 	%r10, %r44, 3;
	shl.b32 	%r54, %r44, 1;
	add.s32 	%r75, %r50, %r54;
	mad.lo.s32 	%r74, %r44, 3, %r50;
	shl.b32 	%r55, %r44, 2;
	add.s32 	%r73, %r50, %r55;
	mad.lo.s32 	%r72, %r44, 5, %r50;
	mad.lo.s32 	%r71, %r44, 6, %r50;
	mad.lo.s32 	%r70, %r44, 7, %r50;
	add.s64 	%rd3, %rd2, 16;
	mov.f32 	%f66, 0f00000000;
	mov.u32 	%r68, %r5;
	mov.u32 	%r69, %r50;
$L__BB1_3:
	.pragma "nounroll";
	mul.wide.s32 	%rd7, %r68, 4;
	add.s64 	%rd8, %rd3, %rd7;
	ld.global.f32 	%f16, [%rd8+-16];
	mul.wide.u32 	%rd9, %r69, 4;
	add.s64 	%rd10, %rd1, %rd9;
	ld.global.f32 	%f17, [%rd10];
	fma.rn.f32 	%f18, %f16, %f17, %f66;
	ld.global.f32 	%f19, [%rd8+-12];
	mul.wide.u32 	%rd11, %r76, 4;
	add.s64 	%rd12, %rd1, %rd11;
	ld.global.f32 	%f20, [%rd12];
	fma.rn.f32 	%f21, %f19, %f20, %f18;
	ld.global.f32 	%f22, [%rd8+-8];
	mul.wide.u32 	%rd13, %r75, 4;
	add.s64 	%rd14, %rd1, %rd13;
	ld.global.f32 	%f23, [%rd14];
	fma.rn.f32 	%f24, %f22, %f23, %f21;
	ld.global.f32 	%f25, [%rd8+-4];
	mul.wide.u32 	%rd15, %r74, 4;
	add.s64 	%rd16, %rd1, %rd15;
	ld.global.f32 	%f26, [%rd16];
	fma.rn.f32 	%f27, %f25, %f26, %f24;
	ld.global.f32 	%f28, [%rd8];
	mul.wide.u32 	%rd17, %r73, 4;
	add.s64 	%rd18, %rd1, %rd17;
	ld.global.f32 	%f29, [%rd18];
	fma.rn.f32 	%f30, %f28, %f29, %f27;
	ld.global.f32 	%f31, [%rd8+4];
	mul.wide.u32 	%rd19, %r72, 4;
	add.s64 	%rd20, %rd1, %rd19;
	ld.global.f32 	%f32, [%rd20];
	fma.rn.f32 	%f33, %f31, %f32, %f30;
	ld.global.f32 	%f34, [%rd8+8];
	mul.wide.u32 	%rd21, %r71, 4;
	add.s64 	%rd22, %rd1, %rd21;
	ld.global.f32 	%f35, [%rd22];
	fma.rn.f32 	%f36, %f34, %f35, %f33;
	ld.global.f32 	%f37, [%rd8+12];
	mul.wide.u32 	%rd23, %r70, 4;
	add.s64 	%rd24, %rd1, %rd23;
	ld.global.f32 	%f38, [%rd24];
	fma.rn.f32 	%f66, %f37, %f38, %f36;
	add.s32 	%r77, %r77, 8;
	add.s32 	%r76, %r76, %r10;
	add.s32 	%r75, %r75, %r10;
	add.s32 	%r74, %r74, %r10;
	add.s32 	%r73, %r73, %r10;
	add.s32 	%r72, %r72, %r10;
	add.s32 	%r71, %r71, %r10;
	add.s32 	%r70, %r70, %r10;
	add.s32 	%r69, %r69, %r10;
	add.s32 	%r68, %r68, 8;
	setp.ne.s32 	%p3, %r77, 0;
	@%p3 bra 	$L__BB1_3;
$L__BB1_4:
	setp.eq.s32 	%p4, %r6, 0;
	@%p4 bra 	$L__BB1_12;
	and.b32  	%r38, %r44, 3;
	setp.lt.u32 	%p5, %r6, 4;
	@%p5 bra 	$L__BB1_7;
	add.s32 	%r56, %r79, %r5;
	mul.wide.s32 	%rd25, %r56, 4;
	add.s64 	%rd26, %rd2, %rd25;
	ld.global.f32 	%f40, [%rd26];
	mad.lo.s32 	%r57, %r79, %r44, %r50;
	mul.wide.u32 	%rd27, %r57, 4;
	add.s64 	%rd28, %rd1, %rd27;
	ld.global.f32 	%f41, [%rd28];
	fma.rn.f32 	%f42, %f40, %f41, %f66;
	ld.global.f32 	%f43, [%rd26+4];
	add.s32 	%r58, %r57, %r44;
	mul.wide.u32 	%rd29, %r58, 4;
	add.s64 	%rd30, %rd1, %rd29;
	ld.global.f32 	%f44, [%rd30];
	fma.rn.f32 	%f45, %f43, %f44, %f42;
	ld.global.f32 	%f46, [%rd26+8];
	add.s32 	%r59, %r58, %r44;
	mul.wide.u32 	%rd31, %r59, 4;
	add.s64 	%rd32, %rd1, %rd31;
	ld.global.f32 	%f47, [%rd32];
	fma.rn.f32 	%f48, %f46, %f47, %f45;
	ld.global.f32 	%f49, [%rd26+12];
	add.s32 	%r60, %r59, %r44;
	mul.wide.u32 	%rd33, %r60, 4;
	add.s64 	%rd34, %rd1, %rd33;
	ld.global.f32 	%f50, [%rd34];
	fma.rn.f32 	%f66, %f49, %f50, %f48;
	add.s32 	%r79, %r79, 4;
$L__BB1_7:
	setp.eq.s32 	%p6, %r38, 0;
	@%p6 bra 	$L__BB1_12;
	setp.eq.s32 	%p7, %r38, 1;
	@%p7 bra 	$L__BB1_10;
	add.s32 	%r61, %r79, %r5;
	mul.wide.s32 	%rd35, %r61, 4;
	add.s64 	%rd36, %rd2, %rd35;
	ld.global.f32 	%f52, [%rd36];
	mad.lo.s32 	%r62, %r79, %r44, %r50;
	mul.wide.u32 	%rd37, %r62, 4;
	add.s64 	%rd38, %rd1, %rd37;
	ld.global.f32 	%f53, [%rd38];
	fma.rn.f32 	%f54, %f52, %f53, %f66;
	ld.global.f32 	%f55, [%rd36+4];
	add.s32 	%r63, %r62, %r44;
	mul.wide.u32 	%rd39, %r63, 4;
	add.s64 	%rd40, %rd1, %rd39;
	ld.global.f32 	%f56, [%rd40];
	fma.rn.f32 	%f66, %f55, %f56, %f54;
	add.s32 	%r79, %r79, 2;
$L__BB1_10:
	and.b32  	%r64, %r44, 1;
	setp.eq.b32 	%p8, %r64, 1;
	not.pred 	%p9, %p8;
	@%p9 bra 	$L__BB1_12;
	add.s32 	%r65, %r79, %r5;
	mul.wide.s32 	%rd41, %r65, 4;
	add.s64 	%rd42, %rd2, %rd41;
	ld.global.f32 	%f57, [%rd42];
	mad.lo.s32 	%r66, %r79, %r44, %r50;
	mul.wide.u32 	%rd43, %r66, 4;
	add.s64 	%rd44, %rd1, %rd43;
	ld.global.f32 	%f58, [%rd44];
	fma.rn.f32 	%f66, %f57, %f58, %f66;
$L__BB1_12:
	add.s32 	%r67, %r5, %r50;
	cvta.to.global.u64 	%rd45, %rd4;
	mul.wide.s32 	%rd46, %r67, 4;
	add.s64 	%rd47, %rd45, %rd46;
	st.global.f32 	[%rd47], %f66;
$L__BB1_13:
	ret;

}
	// .globl	_Z11convolve_2DPfS_S_
.visible .entry _Z11convolve_2DPfS_S_(
	.param .u64 .ptr .align 1 _Z11convolve_2DPfS_S__param_0,
	.param .u64 .ptr .align 1 _Z11convolve_2DPfS_S__param_1,
	.param .u64 .ptr .align 1 _Z11convolve_2DPfS_S__param_2
)
{
	.reg .pred 	%p<4>;
	.reg .b32 	%r<15>;
	.reg .b32 	%f<76>;
	.reg .b64 	%rd<13>;

	ld.param.u64 	%rd1, [_Z11convolve_2DPfS_S__param_0];
	ld.param.u64 	%rd2, [_Z11convolve_2DPfS_S__param_1];
	ld.param.u64 	%rd3, [_Z11convolve_2DPfS_S__param_2];
	mov.u32 	%r3, %ctaid.y;
	mov.u32 	%r4, %ntid.y;
	mov.u32 	%r5, %tid.y;
	mad.lo.s32 	%r1, %r3, %r4, %r5;
	mov.u32 	%r6, %ctaid.x;
	mov.u32 	%r7, %ntid.x;
	mov.u32 	%r8, %tid.x;
	mad.lo.s32 	%r2, %r6, %r7, %r8;
	setp.gt.u32 	%p1, %r1, 27;
	setp.gt.s32 	%p2, %r2, 27;
	or.pred  	%p3, %p1, %p2;
	@%p3 bra 	$L__BB2_2;
	mov.u32 	%r9, %ctaid.z;
	cvta.to.global.u64 	%rd4, %rd3;
	cvta.to.global.u64 	%rd5, %rd1;
	cvta.to.global.u64 	%rd6, %rd2;
	mul.lo.s32 	%r10, %r9, 25;
	shl.b32 	%r11, %r1, 5;
	add.s32 	%r12, %r2, %r11;
	mul.wide.s32 	%rd7, %r12, 4;
	add.s64 	%rd8, %rd5, %rd7;
	ld.global.f32 	%f1, [%rd8];
	mul.wide.u32 	%rd9, %r10, 4;
	add.s64 	%rd10, %rd6, %rd9;
	ld.global.f32 	%f2, [%rd10];
	fma.rn.f32 	%f3, %f1, %f2, 0f00000000;
	ld.global.f32 	%f4, [%rd8+4];
	ld.global.f32 	%f5, [%rd10+4];
	fma.rn.f32 	%f6, %f4, %f5, %f3;
	ld.global.f32 	%f7, [%rd8+8];
	ld.global.f32 	%f8, [%rd10+8];
	fma.rn.f32 	%f9, %f7, %f8, %f6;
	ld.global.f32 	%f10, [%rd8+12];
	ld.global.f32 	%f11, [%rd10+12];
	fma.rn.f32 	%f12, %f10, %f11, %f9;
	ld.global.f32 	%f13, [%rd8+16];
	ld.global.f32 	%f14, [%rd10+16];
	fma.rn.f32 	%f15, %f13, %f14, %f12;
	ld.global.f32 	%f16, [%rd8+128];
	ld.global.f32 	%f17, [%rd10+20];
	fma.rn.f32 	%f18, %f16, %f17, %f15;
	ld.global.f32 	%f19, [%rd8+132];
	ld.global.f32 	%f20, [%rd10+24];
	fma.rn.f32 	%f21, %f19, %f20, %f18;
	ld.global.f32 	%f22, [%rd8+136];
	ld.global.f32 	%f23, [%rd10+28];
	fma.rn.f32 	%f24, %f22, %f23, %f21;
	ld.global.f32 	%f25, [%rd8+140];
	ld.global.f32 	%f26, [%rd10+32];
	fma.rn.f32 	%f27, %f25, %f26, %f24;
	ld.global.f32 	%f28, [%rd8+144];
	ld.global.f32 	%f29, [%rd10+36];
	fma.rn.f32 	%f30, %f28, %f29, %f27;
	ld.global.f32 	%f31, [%rd8+256];
	ld.global.f32 	%f32, [%rd10+40];
	fma.rn.f32 	%f33, %f31, %f32, %f30;
	ld.global.f32 	%f34, [%rd8+260];
	ld.global.f32 	%f35, [%rd10+44];
	fma.rn.f32 	%f36, %f34, %f35, %f33;
	ld.global.f32 	%f37, [%rd8+264];
	ld.global.f32 	%f38, [%rd10+48];
	fma.rn.f32 	%f39, %f37, %f38, %f36;
	ld.global.f32 	%f40, [%rd8+268];
	ld.global.f32 	%f41, [%rd10+52];
	fma.rn.f32 	%f42, %f40, %f41, %f39;
	ld.global.f32 	%f43, [%rd8+272];
	ld.global.f32 	%f44, [%rd10+56];
	fma.rn.f32 	%f45, %f43, %f44, %f42;
	ld.global.f32 	%f46, [%rd8+384];
	ld.global.f32 	%f47, [%rd10+60];
	fma.rn.f32 	%f48, %f46, %f47, %f45;
	ld.global.f32 	%f49, [%rd8+388];
	ld.global.f32 	%f50, [%rd10+64];
	fma.rn.f32 	%f51, %f49, %f50, %f48;
	ld.global.f32 	%f52, [%rd8+392];
	ld.global.f32 	%f53, [%rd10+68];
	fma.rn.f32 	%f54, %f52, %f53, %f51;
	ld.global.f32 	%f55, [%rd8+396];
	ld.global.f32 	%f56, [%rd10+72];
	fma.rn.f32 	%f57, %f55, %f56, %f54;
	ld.global.f32 	%f58, [%rd8+400];
	ld.global.f32 	%f59, [%rd10+76];
	fma.rn.f32 	%f60, %f58, %f59, %f57;
	ld.global.f32 	%f61, [%rd8+512];
	ld.global.f32 	%f62, [%rd10+80];
	fma.rn.f32 	%f63, %f61, %f62, %f60;
	ld.global.f32 	%f64, [%rd8+516];
	ld.global.f32 	%f65, [%rd10+84];
	fma.rn.f32 	%f66, %f64, %f65, %f63;
	ld.global.f32 	%f67, [%rd8+520];
	ld.global.f32 	%f68, [%rd10+88];
	fma.rn.f32 	%f69, %f67, %f68, %f66;
	ld.global.f32 	%f70, [%rd8+524];
	ld.global.f32 	%f71, [%rd10+92];
	fma.rn.f32 	%f72, %f70, %f71, %f69;
	ld.global.f32 	%f73, [%rd8+528];
	ld.global.f32 	%f74, [%rd10+96];
	fma.rn.f32 	%f75, %f73, %f74, %f72;
	mad.lo.s32 	%r13, %r9, 784, %r2;
	mad.lo.s32 	%r14, %r1, 28, %r13;
	mul.wide.s32 	%rd11, %r14, 4;
	add.s64 	%rd12, %rd4, %rd11;
	st.global.f32 	[%rd12], %f75;
$L__BB2_2:
	ret;

}
	// .globl	_Z11subsample2DPfS_iiii
.visible .entry _Z11subsample2DPfS_iiii(
	.param .u64 .ptr .align 1 _Z11subsample2DPfS_iiii_param_0,
	.param .u64 .ptr .align 1 _Z11subsample2DPfS_iiii_param_1,
	.param .u32 _Z11subsample2DPfS_iiii_param_2,
	.param .u32 _Z11subsample2DPfS_iiii_param_3,
	.param .u32 _Z11subsample2DPfS_iiii_param_4,
	.param .u32 _Z11subsample2DPfS_iiii_param_5
)
{
	.reg .pred 	%p<4>;
	.reg .b32 	%r<20>;
	.reg .b32 	%f<10>;
	.reg .b64 	%rd<11>;

	ld.param.u64 	%rd1, [_Z11subsample2DPfS_iiii_param_0];
	ld.param.u64 	%rd2, [_Z11subsample2DPfS_iiii_param_1];
	ld.param.u32 	%r3, [_Z11subsample2DPfS_iiii_param_2];
	ld.param.u32 	%r4, [_Z11subsample2DPfS_iiii_param_3];
	ld.param.u32 	%r5, [_Z11subsample2DPfS_iiii_param_4];
	ld.param.u32 	%r6, [_Z11subsample2DPfS_iiii_param_5];
	mov.u32 	%r7, %ctaid.y;
	mov.u32 	%r8, %ntid.y;
	mov.u32 	%r9, %tid.y;
	mad.lo.s32 	%r1, %r7, %r8, %r9;
	mov.u32 	%r10, %ctaid.x;
	mov.u32 	%r11, %ntid.x;
	mov.u32 	%r12, %tid.x;
	mad.lo.s32 	%r2, %r10, %r11, %r12;
	setp.ge.s32 	%p1, %r1, %r6;
	setp.ge.s32 	%p2, %r2, %r5;
	or.pred  	%p3, %p2, %p1;
	@%p3 bra 	$L__BB3_2;
	mov.u32 	%r13, %ctaid.z;
	cvta.to.global.u64 	%rd3, %rd2;
	cvta.to.global.u64 	%rd4, %rd1;
	shl.b32 	%r14, %r1, 1;
	shl.b32 	%r15, %r2, 1;
	mad.lo.s32 	%r16, %r4, %r13, %r14;
	mad.lo.s32 	%r17, %r16, %r3, %r15;
	mul.wide.s32 	%rd5, %r17, 4;
	add.s64 	%rd6, %rd4, %rd5;
	ld.global.f32 	%f1, [%rd6];
	add.f32 	%f2, %f1, 0f00000000;
	ld.global.f32 	%f3, [%rd6+4];
	add.f32 	%f4, %f2, %f3;
	mul.wide.s32 	%rd7, %r3, 4;
	add.s64 	%rd8, %rd6, %rd7;
	ld.global.f32 	%f5, [%rd8];
	add.f32 	%f6, %f4, %f5;
	ld.global.f32 	%f7, [%rd8+4];
	add.f32 	%f8, %f6, %f7;
	mad.lo.s32 	%r18, %r6, %r13, %r1;
	mad.lo.s32 	%r19, %r18, %r5, %r2;
	mul.f32 	%f9, %f8, 0f3E800000;
	mul.wide.s32 	%rd9, %r19, 4;
	add.s64 	%rd10, %rd3, %rd9;
	st.global.f32 	[%rd10], %f9;
$L__BB3_2:
	ret;

}
	// .globl	_Z21apply_activation_tanhPfi
.visible .entry _Z21apply_activation_tanhPfi(
	.param .u64 .ptr .align 1 _Z21apply_activation_tanhPfi_param_0,
	.param .u32 _Z21apply_activation_tanhPfi_param_1
)
{
	.reg .pred 	%p<4>;
	.reg .b32 	%r<6>;
	.reg .b32 	%f<17>;
	.reg .b64 	%rd<5>;

	ld.param.u64 	%rd1, [_Z21apply_activation_tanhPfi_param_0];
	ld.param.u32 	%r2, [_Z21apply_activation_tanhPfi_param_1];
	mov.u32 	%r3, %ctaid.x;
	mov.u32 	%r4, %ntid.x;
	mov.u32 	%r5, %tid.x;
	mad.lo.s32 	%r1, %r3, %r4, %r5;
	setp.ge.s32 	%p1, %r1, %r2;
	@%p1 bra 	$L__BB4_2;
	cvta.to.global.u64 	%rd2, %rd1;
	mul.wide.s32 	%rd3, %r1, 4;
	add.s64 	%rd4, %rd2, %rd3;
	ld.global.f32 	%f1, [%rd4];
	abs.f32 	%f2, %f1;
	mul.f32 	%f3, %f2, 0f4038AA3B;
	ex2.approx.ftz.f32 	%f4, %f3;
	add.f32 	%f5, %f4, 0f3F800000;
	rcp.approx.ftz.f32 	%f6, %f5;
	fma.rn.f32 	%f7, %f6, 0fC0000000, 0f3F800000;
	setp.ge.f32 	%p2, %f2, 0f41102CB4;
	selp.f32 	%f8, 0f3F800000, %f7, %p2;
	copysign.f32 	%f9, %f1, %f8;
	mul.f32 	%f10, %f1, %f1;
	fma.rn.f32 	%f11, %f10, 0f3C80F082, 0fBD563CAE;
	fma.rn.f32 	%f12, %f11, %f10, 0f3E085941;
	fma.rn.f32 	%f13, %f12, %f10, 0fBEAAA9ED;
	fma.rn.f32 	%f14, %f13, %f10, 0f00000000;
	fma.rn.f32 	%f15, %f14, %f1, %f1;
	setp.ge.f32 	%p3, %f2, 0f3F19999A;
	selp.f32 	%f16, %f9, %f15, %p3;
	st.global.f32 	[%rd4], %f16;
$L__BB4_2:
	ret;

}


// ===== COMPILED SASS (sm_100) =====

	.target	sm_100

	.elftype	@"ET_EXEC"


//--------------------- .note.nv.tkinfo           --------------------------
	.section	.note.nv.tkinfo,"",@"SHT_NOTE"
	.sectionflags	@"SHF_NOTE_NV_TKINFO"
	.tkinfo
        /*0018*/ 	.word	0x00000002
        /*0030*/ 	.string	""
        /*0030*/ 	.string	"ptxas"
        /*0030*/ 	.string	"Cuda compilation tools, release 13.0, V13.0.88"
        /*0030*/ 	.string	"Build cuda_13.0.r13.0/compiler.36424714_0"
        /*0030*/ 	.string	"-arch sm_100 -m 64 "



//--------------------- .note.nv.cuinfo           --------------------------
	.section	.note.nv.cuinfo,"",@"SHT_NOTE"
	.sectionflags	@"SHF_NOTE_NV_CUINFO"
        /*0018*/ 	.short	0x0002
        /*001a*/ 	.short	0x0064
        /*001c*/ 	.short	0x0082
	.zero		2


//--------------------- .nv.info                  --------------------------
	.section	.nv.info,"",@"SHT_CUDA_INFO"
	.align	4


	//----- nvinfo : EIATTR_REGCOUNT
	.align		4
        /*0000*/ 	.byte	0x04, 0x2f
        /*0002*/ 	.short	(.L_1 - .L_0)
	.align		4
.L_0:
        /*0004*/ 	.word	index@(_Z13cudaMatrixAddPfS_S_ii)
        /*0008*/ 	.word	0x0000000c


	//----- nvinfo : EIATTR_FRAME_SIZE
	.align		4
.L_1:
        /*000c*/ 	.byte	0x04, 0x11
        /*000e*/ 	.short	(.L_3 - .L_2)
	.align		4
.L_2:
        /*0010*/ 	.word	index@(_Z13cudaMatrixAddPfS_S_ii)
        /*0014*/ 	.word	0x00000000


	//----- nvinfo : EIATTR_REGCOUNT
	.align		4
.L_3:
        /*0018*/ 	.byte	0x04, 0x2f
        /*001a*/ 	.short	(.L_5 - .L_4)
	.align		4
.L_4:
        /*001c*/ 	.word	index@(_Z14cudaMatrixMultPfS_S_ii)
        /*0020*/ 	.word	0x00000020


	//----- nvinfo : EIATTR_FRAME_SIZE
	.align		4
.L_5:
        /*0024*/ 	.byte	0x04, 0x11
        /*0026*/ 	.short	(.L_7 - .L_6)
	.align		4
.L_6:
        /*0028*/ 	.word	index@(_Z14cudaMatrixMultPfS_S_ii)
        /*002c*/ 	.word	0x00000000


	//----- nvinfo : EIATTR_REGCOUNT
	.align		4
.L_7:
        /*0030*/ 	.byte	0x04, 0x2f
        /*0032*/ 	.short	(.L_9 - .L_8)
	.align		4
.L_8:
        /*0034*/ 	.word	index@(_Z11convolve_2DPfS_S_)
        /*0038*/ 	.word	0x00000020


	//----- nvinfo : EIATTR_FRAME_SIZE
	.align		4
.L_9:
        /*003c*/ 	.byte	0x04, 0x11
        /*003e*/ 	.short	(.L_11 - .L_10)
	.align		4
.L_10:
        /*0040*/ 	.word	index@(_Z11convolve_2DPfS_S_)
        /*0044*/ 	.word	0x00000000


	//----- nvinfo : EIATTR_REGCOUNT
	.align		4
.L_11:
        /*0048*/ 	.byte	0x04, 0x2f
        /*004a*/ 	.short	(.L_13 - .L_12)
	.align		4
.L_12:
        /*004c*/ 	.word	index@(_Z11subsample2DPfS_iiii)
        /*0050*/ 	.word	0x00000011


	//----- nvinfo : EIATTR_FRAME_SIZE
	.align		4
.L_13:
        /*0054*/ 	.byte	0x04, 0x11
        /*0056*/ 	.short	(.L_15 - .L_14)
	.align		4
.L_14:
        /*0058*/ 	.word	index@(_Z11subsample2DPfS_iiii)
        /*005c*/ 	.word	0x00000000


	//----- nvinfo : EIATTR_REGCOUNT
	.align		4
.L_15:
        /*0060*/ 	.byte	0x04, 0x2f
        /*0062*/ 	.short	(.L_17 - .L_16)
	.align		4
.L_16:
        /*0064*/ 	.word	index@(_Z21apply_activation_tanhPfi)
        /*0068*/ 	.word	0x0000000c


	//----- nvinfo : EIATTR_FRAME_SIZE
	.align		4
.L_17:
        /*006c*/ 	.byte	0x04, 0x11
        /*006e*/ 	.short	(.L_19 - .L_18)
	.align		4
.L_18:
        /*0070*/ 	.word	index@(_Z21apply_activation_tanhPfi)
        /*0074*/ 	.word	0x00000000


	//----- nvinfo : EIATTR_MIN_STACK_SIZE
	.align		4
.L_19:
        /*0078*/ 	.byte	0x04, 0x12
        /*007a*/ 	.short	(.L_21 - .L_20)
	.align		4
.L_20:
        /*007c*/ 	.word	index@(_Z21apply_activation_tanhPfi)
        /*0080*/ 	.word	0x00000000


	//----- nvinfo : EIATTR_MIN_STACK_SIZE
	.align		4
.L_21:
        /*0084*/ 	.byte	0x04, 0x12
        /*0086*/ 	.short	(.L_23 - .L_22)
	.align		4
.L_22:
        /*0088*/ 	.word	index@(_Z11subsample2DPfS_iiii)
        /*008c*/ 	.word	0x00000000


	//----- nvinfo : EIATTR_MIN_STACK_SIZE
	.align		4
.L_23:
        /*0090*/ 	.byte	0x04, 0x12
        /*0092*/ 	.short	(.L_25 - .L_24)
	.align		4
.L_24:
        /*0094*/ 	.word	index@(_Z11convolve_2DPfS_S_)
        /*0098*/ 	.word	0x00000000


	//----- nvinfo : EIATTR_MIN_STACK_SIZE
	.align		4
.L_25:
        /*009c*/ 	.byte	0x04, 0x12
        /*009e*/ 	.short	(.L_27 - .L_26)
	.align		4
.L_26:
        /*00a0*/ 	.word	index@(_Z14cudaMatrixMultPfS_S_ii)
        /*00a4*/ 	.word	0x00000000


	//----- nvinfo : EIATTR_MIN_STACK_SIZE
	.align		4
.L_27:
        /*00a8*/ 	.byte	0x04, 0x12
        /*00aa*/ 	.short	(.L_29 - .L_28)
	.align		4
.L_28:
        /*00ac*/ 	.word	index@(_Z13cudaMatrixAddPfS_S_ii)
        /*00b0*/ 	.word	0x00000000
.L_29:


//--------------------- .nv.compat                --------------------------
	.section	.nv.compat,"",@"SHT_CUDA_COMPAT_INFO"
	.align	4
        /*0000*/ 	.byte	0x02, 0x09, 0x00, 0x00, 0x02, 0x02, 0x01, 0x00, 0x02, 0x05, 0x05, 0x00, 0x03, 0x07, 0x01, 0x01
        /*0010*/ 	.byte	0x02, 0x03, 0x00, 0x00, 0x02, 0x06, 0x01, 0x00, 0x04, 0x0b, 0x08, 0x00, 0x01, 0x00, 0x00, 0x00
        /*0020*/ 	.byte	0x00, 0x00, 0x00, 0x00


//--------------------- .nv.info._Z21apply_activation_tanhPfi --------------------------
	.section	.nv.info._Z21apply_activation_tanhPfi,"",@"SHT_CUDA_INFO"
	.sectionflags	@""
	.align	4


	//----- nvinfo : EIATTR_CUDA_API_VERSION
	.align		4
        /*0000*/ 	.byte	0x04, 0x37
        /*0002*/ 	.short	(.L_31 - .L_30)
.L_30:
        /*0004*/ 	.word	0x00000082


	//----- nvinfo : EIATTR_KPARAM_INFO
	.align		4
.L_31:
        /*0008*/ 	.byte	0x04, 0x17
        /*000a*/ 	.short	(.L_33 - .L_32)
.L_32:
        /*000c*/ 	.word	0x00000000
        /*0010*/ 	.short	0x0001
        /*0012*/ 	.short	0x0008
        /*0014*/ 	.byte	0x00, 0xf0, 0x11, 0x00


	//----- nvinfo : EIATTR_KPARAM_INFO
	.align		4
.L_33:
        /*0018*/ 	.byte	0x04, 0x17
        /*001a*/ 	.short	(.L_35 - .L_34)
.L_34:
        /*001c*/ 	.word	0x00000000
        /*0020*/ 	.short	0x0000
        /*0022*/ 	.short	0x0000
        /*0024*/ 	.byte	0x00, 0xf5, 0x21, 0x00


	//----- nvinfo : EIATTR_SPARSE_MMA_MASK
	.align		4
.L_35:
        /*0028*/ 	.byte	0x03, 0x50
        /*002a*/ 	.short	0x0000


	//----- nvinfo : EIATTR_MAXREG_COUNT
	.align		4
        /*002c*/ 	.byte	0x03, 0x1b
        /*002e*/ 	.short	0x00ff


	//----- nvinfo : EIATTR_MERCURY_ISA_VERSION
	.align		4
        /*0030*/ 	.byte	0x03, 0x5f
        /*0032*/ 	.short	0x0101


	//----- nvinfo : EIATTR_VRC_CTA_INIT_COUNT
	.align		4
        /*0034*/ 	.byte	0x02, 0x4a
	.zero		1
	.zero		1


	//----- nvinfo : EIATTR_EXIT_INSTR_OFFSETS
	.align		4
        /*0038*/ 	.byte	0x04, 0x1c
        /*003a*/ 	.short	(.L_37 - .L_36)


	//   ....[0]....
.L_36:
        /*003c*/ 	.word	0x00000070


	//   ....[1]....
        /*0040*/ 	.word	0x000001e0


	//----- nvinfo : EIATTR_CBANK_PARAM_SIZE
	.align		4
.L_37:
        /*0044*/ 	.byte	0x03, 0x19
        /*0046*/ 	.short	0x000c


	//----- nvinfo : EIATTR_PARAM_CBANK
	.align		4
        /*0048*/ 	.byte	0x04, 0x0a
        /*004a*/ 	.short	(.L_39 - .L_38)
	.align		4
.L_38:
        /*004c*/ 	.word	index@(.nv.constant0._Z21apply_activation_tanhPfi)
        /*0050*/ 	.short	0x0380
        /*0052*/ 	.short	0x000c


	//----- nvinfo : EIATTR_SW_WAR
	.align		4
.L_39:
        /*0054*/ 	.byte	0x04, 0x36
        /*0056*/ 	.short	(.L_41 - .L_40)
.L_40:
        /*0058*/ 	.word	0x00000008
.L_41:


//--------------------- .nv.info._Z11subsample2DPfS_iiii --------------------------
	.section	.nv.info._Z11subsample2DPfS_iiii,"",@"SHT_CUDA_INFO"
	.sectionflags	@""
	.align	4


	//----- nvinfo : EIATTR_CUDA_API_VERSION
	.align		4
        /*0000*/ 	.byte	0x04, 0x37
        /*0002*/ 	.short	(.L_43 - .L_42)
.L_42:
        /*0004*/ 	.word	0x00000082


	//----- nvinfo : EIATTR_KPARAM_INFO
	.align		4
.L_43:
        /*0008*/ 	.byte	0x04, 0x17
        /*000a*/ 	.short	(.L_45 - .L_44)
.L_44:
        /*000c*/ 	.word	0x00000000
        /*0010*/ 	.short	0x0005
        /*0012*/ 	.short	0x001c
        /*0014*/ 	.byte	0x00, 0xf0, 0x11, 0x00


	//----- nvinfo : EIATTR_KPARAM_INFO
	.align		4
.L_45:
        /*0018*/ 	.byte	0x04, 0x17
        /*001a*/ 	.short	(.L_47 - .L_46)
.L_46:
        /*001c*/ 	.word	0x00000000
        /*0020*/ 	.short	0x0004
        /*0022*/ 	.short	0x0018
        /*0024*/ 	.byte	0x00, 0xf0, 0x11, 0x00


	//----- nvinfo : EIATTR_KPARAM_INFO
	.align		4
.L_47:
        /*0028*/ 	.byte	0x04, 0x17
        /*002a*/ 	.short	(.L_49 - .L_48)
.L_48:
        /*002c*/ 	.word	0x00000000
        /*0030*/ 	.short	0x0003
        /*0032*/ 	.short	0x0014
        /*0034*/ 	.byte	0x00, 0xf0, 0x11, 0x00


	//----- nvinfo : EIATTR_KPARAM_INFO
	.align		4
.L_49:
        /*0038*/ 	.byte	0x04, 0x17
        /*003a*/ 	.short	(.L_51 - .L_50)
.L_50:
        /*003c*/ 	.word	0x00000000
        /*0040*/ 	.short	0x0002
        /*0042*/ 	.short	0x0010
        /*0044*/ 	.byte	0x00, 0xf0, 0x11, 0x00


	//----- nvinfo : EIATTR_KPARAM_INFO
	.align		4
.L_51:
        /*0048*/ 	.byte	0x04, 0x17
        /*004a*/ 	.short	(.L_53 - .L_52)
.L_52:
        /*004c*/ 	.word	0x00000000
        /*0050*/ 	.short	0x0001
        /*0052*/ 	.short	0x0008
        /*0054*/ 	.byte	0x00, 0xf5, 0x21, 0x00


	//----- nvinfo : EIATTR_KPARAM_INFO
	.align		4
.L_53:
        /*0058*/ 	.byte	0x04, 0x17
        /*005a*/ 	.short	(.L_55 - .L_54)
.L_54:
        /*005c*/ 	.word	0x00000000
        /*0060*/ 	.short	0x0000
        /*0062*/ 	.short	0x0000
        /*0064*/ 	.byte	0x00, 0xf5, 0x21, 0x00


	//----- nvinfo : EIATTR_SPARSE_MMA_MASK
	.align		4
.L_55:
        /*0068*/ 	.byte	0x03, 0x50
        /*006a*/ 	.short	0x0000


	//----- nvinfo : EIATTR_MAXREG_COUNT
	.align		4
        /*006c*/ 	.byte	0x03, 0x1b
        /*006e*/ 	.short	0x00ff


	//----- nvinfo : EIATTR_MERCURY_ISA_VERSION
	.align		4
        /*0070*/ 	.byte	0x03, 0x5f
        /*0072*/ 	.short	0x0101


	//----- nvinfo : EIATTR_VRC_CTA_INIT_COUNT
	.align		4
        /*0074*/ 	.byte	0x02, 0x4a
	.zero		1
	.zero		1


	//----- nvinfo : EIATTR_EXIT_INSTR_OFFSETS
	.align		4
        /*0078*/ 	.byte	0x04, 0x1c
        /*007a*/ 	.short	(.L_57 - .L_56)


	//   ....[0]....
.L_56:
        /*007c*/ 	.word	0x000000c0


	//   ....[1]....
        /*0080*/ 	.word	0x00000250


	//----- nvinfo : EIATTR_CBANK_PARAM_SIZE
	.align		4
.L_57:
        /*0084*/ 	.byte	0x03, 0x19
        /*0086*/ 	.short	0x0020


	//----- nvinfo : EIATTR_PARAM_CBANK
	.align		4
        /*0088*/ 	.byte	0x04, 0x0a
        /*008a*/ 	.short	(.L_59 - .L_58)
	.align		4
.L_58:
        /*008c*/ 	.word	index@(.nv.constant0._Z11subsample2DPfS_iiii)
        /*0090*/ 	.short	0x0380
        /*0092*/ 	.short	0x0020


	//----- nvinfo : EIATTR_SW_WAR
	.align		4
.L_59:
        /*0094*/ 	.byte	0x04, 0x36
        /*0096*/ 	.short	(.L_61 - .L_60)
.L_60:
        /*0098*/ 	.word	0x00000008
.L_61:


//--------------------- .nv.info._Z11convolve_2DPfS_S_ --------------------------
	.section	.nv.info._Z11convolve_2DPfS_S_,"",@"SHT_CUDA_INFO"
	.sectionflags	@""
	.align	4


	//----- nvinfo : EIATTR_CUDA_API_VERSION
	.align		4
        /*0000*/ 	.byte	0x04, 0x37
        /*0002*/ 	.short	(.L_63 - .L_62)
.L_62:
        /*0004*/ 	.word	0x00000082


	//----- nvinfo : EIATTR_KPARAM_INFO
	.align		4
.L_63:
        /*0008*/ 	.byte	0x04, 0x17
        /*000a*/ 	.short	(.L_65 - .L_64)
.L_64:
        /*000c*/ 	.word	0x00000000
        /*0010*/ 	.short	0x0002
        /*0012*/ 	.short	0x0010
        /*0014*/ 	.byte	0x00, 0xf5, 0x21, 0x00


	//----- nvinfo : EIATTR_KPARAM_INFO
	.align		4
.L_65:
        /*0018*/ 	.byte	0x04, 0x17
        /*001a*/ 	.short	(.L_67 - .L_66)
.L_66:
        /*001c*/ 	.word	0x00000000
        /*0020*/ 	.short	0x0001
        /*0022*/ 	.short	0x0008
        /*0024*/ 	.byte	0x00, 0xf5, 0x21, 0x00


	//----- nvinfo : EIATTR_KPARAM_INFO
	.align		4
.L_67:
        /*0028*/ 	.byte	0x04, 0x17
        /*002a*/ 	.short	(.L_69 - .L_68)
.L_68:
        /*002c*/ 	.word	0x00000000
        /*0030*/ 	.short	0x0000
        /*0032*/ 	.short	0x0000
        /*0034*/ 	.byte	0x00, 0xf5, 0x21, 0x00


	//----- nvinfo : EIATTR_SPARSE_MMA_MASK
	.align		4
.L_69:
        /*0038*/ 	.byte	0x03, 0x50
        /*003a*/ 	.short	0x0000


	//----- nvinfo : EIATTR_MAXREG_COUNT
	.align		4
        /*003c*/ 	.byte	0x03, 0x1b
        /*003e*/ 	.short	0x00ff


	//----- nvinfo : EIATTR_MERCURY_ISA_VERSION
	.align		4
        /*0040*/ 	.byte	0x03, 0x5f
        /*0042*/ 	.short	0x0101


	//----- nvinfo : EIATTR_VRC_CTA_INIT_COUNT
	.align		4
        /*0044*/ 	.byte	0x02, 0x4a
	.zero		1
	.zero		1


	//----- nvinfo : EIATTR_EXIT_INSTR_OFFSETS
	.align		4
        /*0048*/ 	.byte	0x04, 0x1c
        /*004a*/ 	.short	(.L_71 - .L_70)


	//   ....[0]....
.L_70:
        /*004c*/ 	.word	0x000000b0


	//   ....[1]....
        /*0050*/ 	.word	0x00000640


	//----- nvinfo : EIATTR_CBANK_PARAM_SIZE
	.align		4
.L_71:
        /*0054*/ 	.byte	0x03, 0x19
        /*0056*/ 	.short	0x0018


	//----- nvinfo : EIATTR_PARAM_CBANK
	.align		4
        /*0058*/ 	.byte	0x04, 0x0a
        /*005a*/ 	.short	(.L_73 - .L_72)
	.align		4
.L_72:
        /*005c*/ 	.word	index@(.nv.constant0._Z11convolve_2DPfS_S_)
        /*0060*/ 	.short	0x0380
        /*0062*/ 	.short	0x0018


	//----- nvinfo : EIATTR_SW_WAR
	.align		4
.L_73:
        /*0064*/ 	.byte	0x04, 0x36
        /*0066*/ 	.short	(.L_75 - .L_74)
.L_74:
        /*0068*/ 	.word	0x00000008
.L_75:


//--------------------- .nv.info._Z14cudaMatrixMultPfS_S_ii --------------------------
	.section	.nv.info._Z14cudaMatrixMultPfS_S_ii,"",@"SHT_CUDA_INFO"
	.sectionflags	@""
	.align	4


	//----- nvinfo : EIATTR_CUDA_API_VERSION
	.align		4
        /*0000*/ 	.byte	0x04, 0x37
        /*0002*/ 	.short	(.L_77 - .L_76)
.L_76:
        /*0004*/ 	.word	0x00000082


	//----- nvinfo : EIATTR_KPARAM_INFO
	.align		4
.L_77:
        /*0008*/ 	.byte	0x04, 0x17
        /*000a*/ 	.short	(.L_79 - .L_78)
.L_78:
        /*000c*/ 	.word	0x00000000
        /*0010*/ 	.short	0x0004
        /*0012*/ 	.short	0x001c
        /*0014*/ 	.byte	0x00, 0xf0, 0x11, 0x00


	//----- nvinfo : EIATTR_KPARAM_INFO
	.align		4
.L_79:
        /*0018*/ 	.byte	0x04, 0x17
        /*001a*/ 	.short	(.L_81 - .L_80)
.L_80:
        /*001c*/ 	.word	0x00000000
        /*0020*/ 	.short	0x0003
        /*0022*/ 	.short	0x0018
        /*0024*/ 	.byte	0x00, 0xf0, 0x11, 0x00


	//----- nvinfo : EIATTR_KPARAM_INFO
	.align		4
.L_81:
        /*0028*/ 	.byte	0x04, 0x17
        /*002a*/ 	.short	(.L_83 - .L_82)
.L_82:
        /*002c*/ 	.word	0x00000000
        /*0030*/ 	.short	0x0002
        /*0032*/ 	.short	0x0010
        /*0034*/ 	.byte	0x00, 0xf5, 0x21, 0x00


	//----- nvinfo : EIATTR_KPARAM_INFO
	.align		4
.L_83:
        /*0038*/ 	.byte	0x04, 0x17
        /*003a*/ 	.short	(.L_85 - .L_84)
.L_84:
        /*003c*/ 	.word	0x00000000
        /*0040*/ 	.short	0x0001
        /*0042*/ 	.short	0x0008
        /*0044*/ 	.byte	0x00, 0xf5, 0x21, 0x00


	//----- nvinfo : EIATTR_KPARAM_INFO
	.align		4
.L_85:
        /*0048*/ 	.byte	0x04, 0x17
        /*004a*/ 	.short	(.L_87 - .L_86)
.L_86:
        /*004c*/ 	.word	0x00000000
        /*0050*/ 	.short	0x0000
        /*0052*/ 	.short	0x0000
        /*0054*/ 	.byte	0x00, 0xf5, 0x21, 0x00


	//----- nvinfo : EIATTR_SPARSE_MMA_MASK
	.align		4
.L_87:
        /*0058*/ 	.byte	0x03, 0x50
        /*005a*/ 	.short	0x0000


	//----- nvinfo : EIATTR_MAXREG_COUNT
	.align		4
        /*005c*/ 	.byte	0x03, 0x1b
        /*005e*/ 	.short	0x00ff


	//----- nvinfo : EIATTR_MERCURY_ISA_VERSION
	.align		4
        /*0060*/ 	.byte	0x03, 0x5f
        /*0062*/ 	.short	0x0101


	//----- nvinfo : EIATTR_VRC_CTA_INIT_COUNT
	.align		4
        /*0064*/ 	.byte	0x02, 0x4a
	.zero		1
	.zero		1


	//----- nvinfo : EIATTR_EXIT_INSTR_OFFSETS
	.align		4
        /*0068*/ 	.byte	0x04, 0x1c
        /*006a*/ 	.short	(.L_89 - .L_88)


	//   ....[0]....
.L_88:
        /*006c*/ 	.word	0x000000d0


	//   ....[1]....
        /*0070*/ 	.word	0x00000930


	//----- nvinfo : EIATTR_CBANK_PARAM_SIZE
	.align		4
.L_89:
        /*0074*/ 	.byte	0x03, 0x19
        /*0076*/ 	.short	0x0020


	//----- nvinfo : EIATTR_PARAM_CBANK
	.align		4
        /*0078*/ 	.byte	0x04, 0x0a
        /*007a*/ 	.short	(.L_91 - .L_90)
	.align		4
.L_90:
        /*007c*/ 	.word	index@(.nv.constant0._Z14cudaMatrixMultPfS_S_ii)
        /*0080*/ 	.short	0x0380
        /*0082*/ 	.short	0x0020


	//----- nvinfo : EIATTR_SW_WAR
	.align		4
.L_91:
        /*0084*/ 	.byte	0x04, 0x36
        /*0086*/ 	.short	(.L_93 - .L_92)
.L_92:
        /*0088*/ 	.word	0x00000008
.L_93:


//--------------------- .nv.info._Z13cudaMatrixAddPfS_S_ii --------------------------
	.section	.nv.info._Z13cudaMatrixAddPfS_S_ii,"",@"SHT_CUDA_INFO"
	.sectionflags	@""
	.align	4


	//----- nvinfo : EIATTR_CUDA_API_VERSION
	.align		4
        /*0000*/ 	.byte	0x04, 0x37
        /*0002*/ 	.short	(.L_95 - .L_94)
.L_94:
        /*0004*/ 	.word	0x00000082


	//----- nvinfo : EIATTR_KPARAM_INFO
	.align		4
.L_95:
        /*0008*/ 	.byte	0x04, 0x17
        /*000a*/ 	.short	(.L_97 - .L_96)
.L_96:
        /*000c*/ 	.word	0x00000000
        /*0010*/ 	.short	0x0004
        /*0012*/ 	.short	0x001c
        /*0014*/ 	.byte	0x00, 0xf0, 0x11, 0x00


	//----- nvinfo : EIATTR_KPARAM_INFO
	.align		4
.L_97:
        /*0018*/ 	.byte	0x04, 0x17
        /*001a*/ 	.short	(.L_99 - .L_98)
.L_98:
        /*001c*/ 	.word	0x00000000
        /*0020*/ 	.short	0x0003
        /*0022*/ 	.short	0x0018
        /*0024*/ 	.byte	0x00, 0xf0, 0x11, 0x00


	//----- nvinfo : EIATTR_KPARAM_INFO
	.align		4
.L_99:
        /*0028*/ 	.byte	0x04, 0x17
        /*002a*/ 	.short	(.L_101 - .L_100)
.L_100:
        /*002c*/ 	.word	0x00000000
        /*0030*/ 	.short	0x0002
        /*0032*/ 	.short	0x0010
        /*0034*/ 	.byte	0x00, 0xf5, 0x21, 0x00


	//----- nvinfo : EIATTR_KPARAM_INFO
	.align		4
.L_101:
        /*0038*/ 	.byte	0x04, 0x17
        /*003a*/ 	.short	(.L_103 - .L_102)
.L_102:
        /*003c*/ 	.word	0x00000000
        /*0040*/ 	.short	0x0001
        /*0042*/ 	.short	0x0008
        /*0044*/ 	.byte	0x00, 0xf5, 0x21, 0x00


	//----- nvinfo : EIATTR_KPARAM_INFO
	.align		4
.L_103:
        /*0048*/ 	.byte	0x04, 0x17
        /*004a*/ 	.short	(.L_105 - .L_104)
.L_104:
        /*004c*/ 	.word	0x00000000
        /*0050*/ 	.short	0x0000
        /*0052*/ 	.short	0x0000
        /*0054*/ 	.byte	0x00, 0xf5, 0x21, 0x00


	//----- nvinfo : EIATTR_SPARSE_MMA_MASK
	.align		4
.L_105:
        /*0058*/ 	.byte	0x03, 0x50
        /*005a*/ 	.short	0x0000


	//----- nvinfo : EIATTR_MAXREG_COUNT
	.align		4
        /*005c*/ 	.byte	0x03, 0x1b
        /*005e*/ 	.short	0x00ff


	//----- nvinfo : EIATTR_MERCURY_ISA_VERSION
	.align		4
        /*0060*/ 	.byte	0x03, 0x5f
        /*0062*/ 	.short	0x0101


	//----- nvinfo : EIATTR_VRC_CTA_INIT_COUNT
	.align		4
        /*0064*/ 	.byte	0x02, 0x4a
	.zero		1
	.zero		1


	//----- nvinfo : EIATTR_EXIT_INSTR_OFFSETS
	.align		4
        /*0068*/ 	.byte	0x04, 0x1c
        /*006a*/ 	.short	(.L_107 - .L_106)


	//   ....[0]....
.L_106:
        /*006c*/ 	.word	0x000000c0


	//   ....[1]....
        /*0070*/ 	.word	0x00000190


	//----- nvinfo : EIATTR_CBANK_PARAM_SIZE
	.align		4
.L_107:
        /*0074*/ 	.byte	0x03, 0x19
        /*0076*/ 	.short	0x0020


	//----- nvinfo : EIATTR_PARAM_CBANK
	.align		4
        /*0078*/ 	.byte	0x04, 0x0a
        /*007a*/ 	.short	(.L_109 - .L_108)
	.align		4
.L_108:
        /*007c*/ 	.word	index@(.nv.constant0._Z13cudaMatrixAddPfS_S_ii)
        /*0080*/ 	.short	0x0380
        /*0082*/ 	.short	0x0020


	//----- nvinfo : EIATTR_SW_WAR
	.align		4
.L_109:
        /*0084*/ 	.byte	0x04, 0x36
        /*0086*/ 	.short	(.L_111 - .L_110)
.L_110:
        /*0088*/ 	.word	0x00000008
.L_111:


//--------------------- .nv.callgraph             --------------------------
	.section	.nv.callgraph,"",@"SHT_CUDA_CALLGRAPH"
	.align	4
	.sectionentsize	8
	.align		4
        /*0000*/ 	.word	0x00000000
	.align		4
        /*0004*/ 	.word	0xffffffff
	.align		4
        /*0008*/ 	.word	0x00000000
	.align		4
        /*000c*/ 	.word	0xfffffffe
	.align		4
        /*0010*/ 	.word	0x00000000
	.align		4
        /*0014*/ 	.word	0xfffffffd
	.align		4
        /*0018*/ 	.word	0x00000000
	.align		4
        /*001c*/ 	.word	0xfffffffc


//--------------------- .text._Z21apply_activation_tanhPfi --------------------------
	.section	.text._Z21apply_activation_tanhPfi,"ax",@progbits
	.align	128
        .global         _Z21apply_activation_tanhPfi
        .type           _Z21apply_activation_tanhPfi,@function
        .size           _Z21apply_activation_tanhPfi,(.L_x_9 - _Z21apply_activation_tanhPfi)
        .other          _Z21apply_activation_tanhPfi,@"STO_CUDA_ENTRY STV_DEFAULT"
_Z21apply_activation_tanhPfi:
.text._Z21apply_activation_tanhPfi:
[----:B------:R-:W-:Y:S01]  /*0000*/  LDC R1, c[0x0][0x37c] ;  /* 0x0000df00ff017b82 */ /* 0x000fe20000000800 */
[----:B------:R-:W0:Y:S07]  /*0010*/  S2R R0, SR_TID.X ;  /* 0x0000000000007919 */ /* 0x000e2e0000002100 */
[----:B------:R-:W0:Y:S01]  /*0020*/  S2UR UR4, SR_CTAID.X ;  /* 0x00000000000479c3 */ /* 0x000e220000002500 */
[----:B------:R-:W1:Y:S07]  /*0030*/  LDCU UR5, c[0x0][0x388] ;  /* 0x00007100ff0577ac */ /* 0x000e6e0008000800 */
[----:B------:R-:W0:Y:S02]  /*0040*/  LDC R5, c[0x0][0x360] ;  /* 0x0000d800ff057b82 */ /* 0x000e240000000800 */
[----:B0-----:R-:W-:-:S05]  /*0050*/  IMAD R5, R5, UR4, R0 ;  /* 0x0000000405057c24 */ /* 0x001fca000f8e0200 */
[----:B-1----:R-:W-:-:S13]  /*0060*/  ISETP.GE.AND P0, PT, R5, UR5, PT ;  /* 0x0000000505007c0c */ /* 0x002fda000bf06270 */
[----:B------:R-:W-:Y:S05]  /*0070*/  @P0 EXIT ;  /* 0x000000000000094d */ /* 0x000fea0003800000 */
[----:B------:R-:W0:Y:S01]  /*0080*/  LDC.64 R2, c[0x0][0x380] ;  /* 0x0000e000ff027b82 */ /* 0x000e220000000a00 */
[----:B------:R-:W1:Y:S01]  /*0090*/  LDCU.64 UR4, c[0x0][0x358] ;  /* 0x00006b00ff0477ac */ /* 0x000e620008000a00 */
[----:B0-----:R-:W-:-:S05]  /*00a0*/  IMAD.WIDE R2, R5, 0x4, R2 ;  /* 0x0000000405027825 */ /* 0x001fca00078e0202 */
[----:B-1----:R-:W2:Y:S01]  /*00b0*/  LDG.E R4, desc[UR4][R2.64] ;  /* 0x0000000402047981 */ /* 0x002ea2000c1e1900 */
[----:B------:R-:W-:Y:S01]  /*00c0*/  HFMA2 R8, -RZ, RZ, 1.125, -9232 ;  /* 0x3c80f082ff087431 */ /* 0x000fe200000001ff */
[----:B------:R-:W-:Y:S01]  /*00d0*/  MOV R6, 0x3f800000 ;  /* 0x3f80000000067802 */ /* 0x000fe20000000f00 */
[C---:B--2---:R-:W-:Y:S01]  /*00e0*/  FMUL R0, |R4|.reuse, 2.8853900432586669922 ;  /* 0x4038aa3b04007820 */ /* 0x044fe20000400200 */
[C---:B------:R-:W-:Y:S01]  /*00f0*/  FMUL R9, R4.reuse, R4 ;  /* 0x0000000404097220 */ /* 0x040fe20000400000 */
[C---:B------:R-:W-:Y:S02]  /*0100*/  FSETP.GE.AND P1, PT, |R4|.reuse, 0.60000002384185791016, PT ;  /* 0x3f19999a0400780b */ /* 0x040fe40003f26200 */
[----:B------:R-:W-:Y:S01]  /*0110*/  FSETP.GE.AND P0, PT, |R4|, 9.010913848876953125, PT ;  /* 0x41102cb40400780b */ /* 0x000fe20003f06200 */
[C---:B------:R-:W-:Y:S01]  /*0120*/  FFMA R8, R9.reuse, R8, -0.052303962409496307373 ;  /* 0xbd563cae09087423 */ /* 0x040fe20000000008 */
[----:B------:R-:W0:Y:S03]  /*0130*/  MUFU.EX2 R0, R0 ;  /* 0x0000000000007308 */ /* 0x000e260000000800 */
[----:B------:R-:W-:Y:S01]  /*0140*/  FFMA R8, R9, R8, 0.1331529766321182251 ;  /* 0x3e08594109087423 */ /* 0x000fe20000000008 */
[----:B0-----:R-:W-:-:S03]  /*0150*/  FADD R5, R0, 1 ;  /* 0x3f80000000057421 */ /* 0x001fc60000000000 */
[----:B------:R-:W-:-:S04]  /*0160*/  FFMA R0, R9, R8, -0.33332768082618713379 ;  /* 0xbeaaa9ed09007423 */ /* 0x000fc80000000008 */
[----:B------:R-:W-:Y:S01]  /*0170*/  FFMA R9, R9, R0, RZ ;  /* 0x0000000009097223 */ /* 0x000fe200000000ff */
[----:B------:R-:W0:Y:S02]  /*0180*/  MUFU.RCP R5, R5 ;  /* 0x0000000500057308 */ /* 0x000e240000001000 */
[----:B0-----:R-:W-:-:S05]  /*0190*/  FFMA R6, R5, -2, R6 ;  /* 0xc000000005067823 */ /* 0x001fca0000000006 */
[----:B------:R-:W-:-:S04]  /*01a0*/  FSEL R7, R6, 1, !P0 ;  /* 0x3f80000006077808 */ /* 0x000fc80004000000 */
[--C-:B------:R-:W-:Y:S01]  /*01b0*/  LOP3.LUT R7, R7, 0x80000000, R4.reuse, 0xb8, !PT ;  /* 0x8000000007077812 */ /* 0x100fe200078eb804 */
[----:B------:R-:W-:-:S05]  /*01c0*/  @!P1 FFMA R7, R4, R9, R4 ;  /* 0x0000000904079223 */ /* 0x000fca0000000004 */
[----:B------:R-:W-:Y:S01]  /*01d0*/  STG.E desc[UR4][R2.64], R7 ;  /* 0x0000000702007986 */ /* 0x000fe2000c101904 */
[----:B------:R-:W-:Y:S05]  /*01e0*/  EXIT ;  /* 0x000000000000794d */ /* 0x000fea0003800000 */
.L_x_0:
[----:B------:R-:W-:-:S00]  /*01f0*/  BRA `(.L_x_0) ;  /* 0xfffffffc00fc7947 */ /* 0x000fc0000383ffff */
[----:B------:R-:W-:-:S00]  /*0200*/  NOP ;  /* 0x0000000000007918 */ /* 0x000fc00000000000 */
[----:B------:R-:W-:-:S00]  /*0210*/  NOP ;  /* 0x0000000000007918 */ /* 0x000fc00000000000 */
[----:B------:R-:W-:-:S00]  /*0220*/  NOP ;  /* 0x0000000000007918 */ /* 0x000fc00000000000 */
[----:B------:R-:W-:-:S00]  /*0230*/  NOP ;  /* 0x0000000000007918 */ /* 0x000fc00000000000 */
[----:B------:R-:W-:-:S00]  /*0240*/  NOP ;  /* 0x0000000000007918 */ /* 0x000fc00000000000 */
[----:B------:R-:W-:-:S00]  /*0250*/  NOP ;  /* 0x0000000000007918 */ /* 0x000fc00000000000 */
[----:B------:R-:W-:-:S00]  /*0260*/  NOP ;  /* 0x0000000000007918 */ /* 0x000fc00000000000 */
[----:B------:R-:W-:-:S00]  /*0270*/  NOP ;  /* 0x0000000000007918 */ /* 0x000fc00000000000 */
.L_x_9:


//--------------------- .text._Z11subsample2DPfS_iiii --------------------------
	.section	.text._Z11subsample2DPfS_iiii,"ax",@progbits
	.align	128
        .global         _Z11subsample2DPfS_iiii
        .type           _Z11subsample2DPfS_iiii,@function
        .size           _Z11subsample2DPfS_iiii,(.L_x_10 - _Z11subsample2DPfS_iiii)
        .other          _Z11subsample2DPfS_iiii,@"STO_CUDA_ENTRY STV_DEFAULT"
_Z11subsample2DPfS_iiii:
.text._Z11subsample2DPfS_iiii:
[----:B------:R-:W-:Y:S01]  /*0000*/  LDC R1, c[0x0][0x37c] ;  /* 0x0000df00ff017b82 */ /* 0x000fe20000000800 */
[----:B------:R-:W0:Y:S07]  /*0010*/  S2R R3, SR_TID.Y ;  /* 0x0000000000037919 */ /* 0x000e2e0000002200 */
[----:B------:R-:W0:Y:S01]  /*0020*/  S2UR UR4, SR_CTAID.Y ;  /* 0x00000000000479c3 */ /* 0x000e220000002600 */
[----:B------:R-:W1:Y:S01]  /*0030*/  LDCU.64 UR6, c[0x0][0x398] ;  /* 0x00007300ff0677ac */ /* 0x000e620008000a00 */
[----:B------:R-:W2:Y:S06]  /*0040*/  S2R R5, SR_TID.X ;  /* 0x0000000000057919 */ /* 0x000eac0000002100 */
[----:B------:R-:W0:Y:S08]  /*0050*/  LDC R0, c[0x0][0x364] ;  /* 0x0000d900ff007b82 */ /* 0x000e300000000800 */
[----:B------:R-:W2:Y:S08]  /*0060*/  S2UR UR5, SR_CTAID.X ;  /* 0x00000000000579c3 */ /* 0x000eb00000002500 */
[----:B------:R-:W2:Y:S01]  /*0070*/  LDC R8, c[0x0][0x360] ;  /* 0x0000d800ff087b82 */ /* 0x000ea20000000800 */
[----:B0-----:R-:W-:-:S05]  /*0080*/  IMAD R0, R0, UR4, R3 ;  /* 0x0000000400007c24 */ /* 0x001fca000f8e0203 */
[----:B-1----:R-:W-:Y:S01]  /*0090*/  ISETP.GE.AND P0, PT, R0, UR7, PT ;  /* 0x0000000700007c0c */ /* 0x002fe2000bf06270 */
[----:B--2---:R-:W-:-:S05]  /*00a0*/  IMAD R8, R8, UR5, R5 ;  /* 0x0000000508087c24 */ /* 0x004fca000f8e0205 */
[----:B------:R-:W-:-:S13]  /*00b0*/  ISETP.GE.OR P0, PT, R8, UR6, P0 ;  /* 0x0000000608007c0c */ /* 0x000fda0008706670 */
[----:B------:R-:W-:Y:S05]  /*00c0*/  @P0 EXIT ;  /* 0x000000000000094d */ /* 0x000fea0003800000 */
[----:B------:R-:W0:Y:S01]  /*00d0*/  S2R R11, SR_CTAID.Z ;  /* 0x00000000000b7919 */ /* 0x000e220000002700 */
[----:B------:R-:W0:Y:S01]  /*00e0*/  LDC.64 R6, c[0x0][0x390] ;  /* 0x0000e400ff067b82 */ /* 0x000e220000000a00 */
[----:B------:R-:W1:Y:S01]  /*00f0*/  LDCU.64 UR4, c[0x0][0x358] ;  /* 0x00006b00ff0477ac */ /* 0x000e620008000a00 */
[----:B------:R-:W-:Y:S02]  /*0100*/  SHF.L.U32 R4, R0, 0x1, RZ ;  /* 0x0000000100047819 */ /* 0x000fe400000006ff */
[----:B------:R-:W-:-:S04]  /*0110*/  SHF.L.U32 R5, R8, 0x1, RZ ;  /* 0x0000000108057819 */ /* 0x000fc800000006ff */
[----:B------:R-:W2:Y:S01]  /*0120*/  LDC.64 R2, c[0x0][0x380] ;  /* 0x0000e000ff027b82 */ /* 0x000ea20000000a00 */
[----:B0-----:R-:W-:-:S04]  /*0130*/  IMAD R4, R11, R7, R4 ;  /* 0x000000070b047224 */ /* 0x001fc800078e0204 */
[----:B------:R-:W-:-:S04]  /*0140*/  IMAD R5, R4, R6, R5 ;  /* 0x0000000604057224 */ /* 0x000fc800078e0205 */
[----:B--2---:R-:W-:-:S05]  /*0150*/  IMAD.WIDE R2, R5, 0x4, R2 ;  /* 0x0000000405027825 */ /* 0x004fca00078e0202 */
[----:B-1----:R-:W2:Y:S01]  /*0160*/  LDG.E R9, desc[UR4][R2.64] ;  /* 0x0000000402097981 */ /* 0x002ea2000c1e1900 */
[----:B------:R-:W-:Y:S02]  /*0170*/  IMAD.WIDE R4, R6, 0x4, R2 ;  /* 0x0000000406047825 */ /* 0x000fe400078e0202 */
[----:B------:R-:W0:Y:S01]  /*0180*/  LDC.64 R6, c[0x0][0x388] ;  /* 0x0000e200ff067b82 */ /* 0x000e220000000a00 */
[----:B------:R-:W3:Y:S04]  /*0190*/  LDG.E R10, desc[UR4][R2.64+0x4] ;  /* 0x00000404020a7981 */ /* 0x000ee8000c1e1900 */
[----:B------:R-:W4:Y:S04]  /*01a0*/  LDG.E R12, desc[UR4][R4.64] ;  /* 0x00000004040c7981 */ /* 0x000f28000c1e1900 */
[----:B------:R-:W5:Y:S01]  /*01b0*/  LDG.E R14, desc[UR4][R4.64+0x4] ;  /* 0x00000404040e7981 */ /* 0x000f62000c1e1900 */
[----:B------:R-:W-:-:S04]  /*01c0*/  IMAD R11, R11, UR7, R0 ;  /* 0x000000070b0b7c24 */ /* 0x000fc8000f8e0200 */
[----:B------:R-:W-:-:S04]  /*01d0*/  IMAD R11, R11, UR6, R8 ;  /* 0x000000060b0b7c24 */ /* 0x000fc8000f8e0208 */
[----:B0-----:R-:W-:-:S04]  /*01e0*/  IMAD.WIDE R6, R11, 0x4, R6 ;  /* 0x000000040b067825 */ /* 0x001fc800078e0206 */
[----:B--2---:R-:W-:-:S04]  /*01f0*/  FADD R9, RZ, R9 ;  /* 0x00000009ff097221 */ /* 0x004fc80000000000 */
[----:B---3--:R-:W-:-:S04]  /*0200*/  FADD R9, R9, R10 ;  /* 0x0000000a09097221 */ /* 0x008fc80000000000 */
[----:B----4-:R-:W-:-:S04]  /*0210*/  FADD R9, R9, R12 ;  /* 0x0000000c09097221 */ /* 0x010fc80000000000 */
[----:B-----5:R-:W-:-:S04]  /*0220*/  FADD R9, R9, R14 ;  /* 0x0000000e09097221 */ /* 0x020fc80000000000 */
[----:B------:R-:W-:-:S05]  /*0230*/  FMUL R9, R9, 0.25 ;  /* 0x3e80000009097820 */ /* 0x000fca0000400000 */
[----:B------:R-:W-:Y:S01]  /*0240*/  STG.E desc[UR4][R6.64], R9 ;  /* 0x0000000906007986 */ /* 0x000fe2000c101904 */
[----:B------:R-:W-:Y:S05]  /*0250*/  EXIT ;  /* 0x000000000000794d */ /* 0x000fea0003800000 */
.L_x_1:
        /* <DEDUP_REMOVED lines=10> */
.L_x_10:


//--------------------- .text._Z11convolve_2DPfS_S_ --------------------------
	.section	.text._Z11convolve_2DPfS_S_,"ax",@progbits
	.align	128
        .global         _Z11convolve_2DPfS_S_
        .type           _Z11convolve_2DPfS_S_,@function
        .size           _Z11convolve_2DPfS_S_,(.L_x_11 - _Z11convolve_2DPfS_S_)
        .other          _Z11convolve_2DPfS_S_,@"STO_CUDA_ENTRY STV_DEFAULT"
_Z11convolve_2DPfS_S_:
.text._Z11convolve_2DPfS_S_:
[----:B------:R-:W-:Y:S01]  /*0000*/  LDC R1, c[0x0][0x37c] ;  /* 0x0000df00ff017b82 */ /* 0x000fe20000000800 */
[----:B------:R-:W0:Y:S07]  /*0010*/  S2R R3, SR_TID.X ;  /* 0x0000000000037919 */ /* 0x000e2e0000002100 */
[----:B------:R-:W1:Y:S01]  /*0020*/  LDC R7, c[0x0][0x364] ;  /* 0x0000d900ff077b82 */ /* 0x000e620000000800 */
[----:B------:R-:W1:Y:S07]  /*0030*/  S2R R0, SR_TID.Y ;  /* 0x0000000000007919 */ /* 0x000e6e0000002200 */
[----:B------:R-:W0:Y:S08]  /*0040*/  S2UR UR5, SR_CTAID.X ;  /* 0x00000000000579c3 */ /* 0x000e300000002500 */
[----:B------:R-:W0:Y:S08]  /*0050*/  LDC R6, c[0x0][0x360] ;  /* 0x0000d800ff067b82 */ /* 0x000e300000000800 */
[----:B------:R-:W1:Y:S01]  /*0060*/  S2UR UR4, SR_CTAID.Y ;  /* 0x00000000000479c3 */ /* 0x000e620000002600 */
[----:B0-----:R-:W-:-:S05]  /*0070*/  IMAD R6, R6, UR5, R3 ;  /* 0x0000000506067c24 */ /* 0x001fca000f8e0203 */
[----:B------:R-:W-:Y:S01]  /*0080*/  ISETP.GT.AND P0, PT, R6, 0x1b, PT ;  /* 0x0000001b0600780c */ /* 0x000fe20003f04270 */
[----:B-1----:R-:W-:-:S05]  /*0090*/  IMAD R7, R7, UR4, R0 ;  /* 0x0000000407077c24 */ /* 0x002fca000f8e0200 */
[----:B------:R-:W-:-:S13]  /*00a0*/  ISETP.GT.U32.OR P0, PT, R7, 0x1b, P0 ;  /* 0x0000001b0700780c */ /* 0x000fda0000704470 */
[----:B------:R-:W-:Y:S05]  /*00b0*/  @P0 EXIT ;  /* 0x000000000000094d */ /* 0x000fea0003800000 */
[----:B------:R-:W0:Y:S01]  /*00c0*/  S2R R9, SR_CTAID.Z ;  /* 0x0000000000097919 */ /* 0x000e220000002700 */
[----:B------:R-:W1:Y:S01]  /*00d0*/  LDC.64 R4, c[0x0][0x380] ;  /* 0x0000e000ff047b82 */ /* 0x000e620000000a00 */
[----:B------:R-:W2:Y:S01]  /*00e0*/  LDCU.64 UR4, c[0x0][0x358] ;  /* 0x00006b00ff0477ac */ /* 0x000ea20008000a00 */
[----:B------:R-:W-:-:S06]  /*00f0*/  LEA R13, R7, R6, 0x5 ;  /* 0x00000006070d7211 */ /* 0x000fcc00078e28ff */
[----:B------:R-:W3:Y:S01]  /*0100*/  LDC.64 R2, c[0x0][0x388] ;  /* 0x0000e200ff027b82 */ /* 0x000ee20000000a00 */
[----:B-1----:R-:W-:-:S05]  /*0110*/  IMAD.WIDE R4, R13, 0x4, R4 ;  /* 0x000000040d047825 */ /* 0x002fca00078e0204 */
[----:B--2---:R-:W2:Y:S01]  /*0120*/  LDG.E R0, desc[UR4][R4.64] ;  /* 0x0000000404007981 */ /* 0x004ea2000c1e1900 */
[----:B0-----:R-:W-:-:S03]  /*0130*/  IMAD R11, R9, 0x19, RZ ;  /* 0x00000019090b7824 */ /* 0x001fc600078e02ff */
[----:B------:R-:W4:Y:S01]  /*0140*/  LDG.E R19, desc[UR4][R4.64+0x4] ;  /* 0x0000040404137981 */ /* 0x000f22000c1e1900 */
[----:B---3--:R-:W-:-:S03]  /*0150*/  IMAD.WIDE.U32 R2, R11, 0x4, R2 ;  /* 0x000000040b027825 */ /* 0x008fc600078e0002 */
[----:B------:R-:W3:Y:S04]  /*0160*/  LDG.E R29, desc[UR4][R4.64+0x8] ;  /* 0x00000804041d7981 */ /* 0x000ee8000c1e1900 */
[----:B------:R-:W2:Y:S04]  /*0170*/  LDG.E R17, desc[UR4][R2.64] ;  /* 0x0000000402117981 */ /* 0x000ea8000c1e1900 */
[----:B------:R-:W4:Y:S04]  /*0180*/  LDG.E R14, desc[UR4][R2.64+0x4] ;  /* 0x00000404020e7981 */ /* 0x000f28000c1e1900 */
[----:B------:R-:W3:Y:S04]  /*0190*/  LDG.E R24, desc[UR4][R2.64+0x8] ;  /* 0x0000080402187981 */ /* 0x000ee8000c1e1900 */
[----:B------:R-:W5:Y:S04]  /*01a0*/  LDG.E R11, desc[UR4][R4.64+0xc] ;  /* 0x00000c04040b7981 */ /* 0x000f68000c1e1900 */
        /* <DEDUP_REMOVED lines=13> */
[----:B------:R-:W5:Y:S01]  /*0280*/  LDG.E R26, desc[UR4][R2.64+0x60] ;  /* 0x00006004021a7981 */ /* 0x000f62000c1e1900 */
[----:B--2---:R-:W-:-:S04]  /*0290*/  FFMA R0, R0, R17, RZ ;  /* 0x0000001100007223 */ /* 0x004fc800000000ff */
[----:B----4-:R-:W-:Y:S02]  /*02a0*/  FFMA R0, R19, R14, R0 ;  /* 0x0000000e13007223 */ /* 0x010fe40000000000 */
[----:B------:R-:W2:Y:S02]  /*02b0*/  LDG.E R14, desc[UR4][R4.64+0x100] ;  /* 0x00010004040e7981 */ /* 0x000ea4000c1e1900 */
[----:B---3--:R-:W-:Y:S02]  /*02c0*/  FFMA R0, R29, R24, R0 ;  /* 0x000000181d007223 */ /* 0x008fe40000000000 */
[----:B------:R-:W2:Y:S04]  /*02d0*/  LDG.E R19, desc[UR4][R2.64+0x28] ;  /* 0x0000280402137981 */ /* 0x000ea8000c1e1900 */
[----:B------:R-:W3:Y:S01]  /*02e0*/  LDG.E R24, desc[UR4][R4.64+0x210] ;  /* 0x0002100404187981 */ /* 0x000ee2000c1e1900 */
[----:B-----5:R-:W-:-:S03]  /*02f0*/  FFMA R17, R11, R12, R0 ;  /* 0x0000000c0b117223 */ /* 0x020fc60000000000 */
[----:B------:R-:W4:Y:S04]  /*0300*/  LDG.E R0, desc[UR4][R4.64+0x104] ;  /* 0x0001040404007981 */ /* 0x000f28000c1e1900 */
[----:B------:R-:W4:Y:S01]  /*0310*/  LDG.E R11, desc[UR4][R2.64+0x2c] ;  /* 0x00002c04020b7981 */ /* 0x000f22000c1e1900 */
[----:B------:R-:W-:-:S03]  /*0320*/  FFMA R17, R8, R13, R17 ;  /* 0x0000000d08117223 */ /* 0x000fc60000000011 */
[----:B------:R-:W5:Y:S04]  /*0330*/  LDG.E R8, desc[UR4][R4.64+0x108] ;  /* 0x0001080404087981 */ /* 0x000f68000c1e1900 */
[----:B------:R-:W5:Y:S01]  /*0340*/  LDG.E R13, desc[UR4][R2.64+0x30] ;  /* 0x00003004020d7981 */ /* 0x000f62000c1e1900 */
[----:B------:R-:W-:-:S03]  /*0350*/  FFMA R29, R10, R15, R17 ;  /* 0x0000000f0a1d7223 */ /* 0x000fc60000000011 */
[----:B------:R-:W3:Y:S04]  /*0360*/  LDG.E R10, desc[UR4][R4.64+0x10c] ;  /* 0x00010c04040a7981 */ /* 0x000ee8000c1e1900 */
[----:B------:R-:W3:Y:S04]  /*0370*/  LDG.E R15, desc[UR4][R2.64+0x34] ;  /* 0x00003404020f7981 */ /* 0x000ee8000c1e1900 */
[----:B------:R-:W3:Y:S04]  /*0380*/  LDG.E R12, desc[UR4][R4.64+0x110] ;  /* 0x00011004040c7981 */ /* 0x000ee8000c1e1900 */
[----:B------:R-:W3:Y:S01]  /*0390*/  LDG.E R17, desc[UR4][R2.64+0x38] ;  /* 0x0000380402117981 */ /* 0x000ee2000c1e1900 */
[----:B------:R-:W-:-:S03]  /*03a0*/  FFMA R21, R16, R21, R29 ;  /* 0x0000001510157223 */ /* 0x000fc6000000001d */
[----:B------:R-:W3:Y:S01]  /*03b0*/  LDG.E R16, desc[UR4][R2.64+0x3c] ;  /* 0x00003c0402107981 */ /* 0x000ee2000c1e1900 */
[----:B------:R-:W-:-:S03]  /*03c0*/  FFMA R27, R22, R27, R21 ;  /* 0x0000001b161b7223 */ /* 0x000fc60000000015 */
[----:B------:R-:W3:Y:S01]  /*03d0*/  LDG.E R21, desc[UR4][R4.64+0x180] ;  /* 0x0001800404157981 */ /* 0x000ee2000c1e1900 */
[----:B------:R-:W-:-:S03]  /*03e0*/  FFMA R27, R18, R23, R27 ;  /* 0x00000017121b7223 */ /* 0x000fc6000000001b */
[----:B------:R-:W3:Y:S04]  /*03f0*/  LDG.E R18, desc[UR4][R4.64+0x184] ;  /* 0x0001840404127981 */ /* 0x000ee8000c1e1900 */
[----:B------:R-:W3:Y:S01]  /*0400*/  LDG.E R23, desc[UR4][R2.64+0x40] ;  /* 0x0000400402177981 */ /* 0x000ee2000c1e1900 */
[----:B------:R-:W-:-:S03]  /*0410*/  FFMA R27, R20, R25, R27 ;  /* 0x00000019141b7223 */ /* 0x000fc6000000001b */
[----:B------:R-:W3:Y:S04]  /*0420*/  LDG.E R20, desc[UR4][R4.64+0x188] ;  /* 0x0001880404147981 */ /* 0x000ee8000c1e1900 */
[----:B------:R-:W3:Y:S04]  /*0430*/  LDG.E R25, desc[UR4][R2.64+0x44] ;  /* 0x0000440402197981 */ /* 0x000ee8000c1e1900 */
[----:B------:R-:W3:Y:S04]  /*0440*/  LDG.E R22, desc[UR4][R4.64+0x20c] ;  /* 0x00020c0404167981 */ /* 0x000ee8000c1e1900 */
[----:B------:R-:W3:Y:S01]  /*0450*/  LDG.E R29, desc[UR4][R2.64+0x5c] ;  /* 0x00005c04021d7981 */ /* 0x000ee2000c1e1900 */
[----:B--2---:R-:W-:-:S03]  /*0460*/  FFMA R27, R14, R19, R27 ;  /* 0x000000130e1b7223 */ /* 0x004fc6000000001b */
[----:B------:R-:W2:Y:S04]  /*0470*/  LDG.E R19, desc[UR4][R4.64+0x18c] ;  /* 0x00018c0404137981 */ /* 0x000ea8000c1e1900 */
[----:B------:R-:W2:Y:S01]  /*0480*/  LDG.E R14, desc[UR4][R2.64+0x48] ;  /* 0x00004804020e7981 */ /* 0x000ea2000c1e1900 */
[----:B----4-:R-:W-:-:S03]  /*0490*/  FFMA R27, R0, R11, R27 ;  /* 0x0000000b001b7223 */ /* 0x010fc6000000001b */
[----:B------:R-:W4:Y:S04]  /*04a0*/  LDG.E R0, desc[UR4][R4.64+0x190] ;  /* 0x0001900404007981 */ /* 0x000f28000c1e1900 */
[----:B------:R-:W4:Y:S01]  /*04b0*/  LDG.E R11, desc[UR4][R2.64+0x4c] ;  /* 0x00004c04020b7981 */ /* 0x000f22000c1e1900 */
[----:B-----5:R-:W-:-:S03]  /*04c0*/  FFMA R27, R8, R13, R27 ;  /* 0x0000000d081b7223 */ /* 0x020fc6000000001b */
[----:B------:R-:W5:Y:S04]  /*04d0*/  LDG.E R8, desc[UR4][R4.64+0x200] ;  /* 0x0002000404087981 */ /* 0x000f68000c1e1900 */
[----:B------:R-:W5:Y:S01]  /*04e0*/  LDG.E R13, desc[UR4][R2.64+0x50] ;  /* 0x00005004020d7981 */ /* 0x000f62000c1e1900 */
[----:B---3--:R-:W-:-:S03]  /*04f0*/  FFMA R27, R10, R15, R27 ;  /* 0x0000000f0a1b7223 */ /* 0x008fc6000000001b */
[----:B------:R-:W3:Y:S04]  /*0500*/  LDG.E R10, desc[UR4][R4.64+0x204] ;  /* 0x00020404040a7981 */ /* 0x000ee8000c1e1900 */
[----:B------:R-:W3:Y:S01]  /*0510*/  LDG.E R15, desc[UR4][R2.64+0x54] ;  /* 0x00005404020f7981 */ /* 0x000ee2000c1e1900 */
[----:B------:R-:W-:-:S03]  /*0520*/  FFMA R28, R12, R17, R27 ;  /* 0x000000110c1c7223 */ /* 0x000fc6000000001b */
[----:B------:R-:W3:Y:S04]  /*0530*/  LDG.E R12, desc[UR4][R4.64+0x208] ;  /* 0x00020804040c7981 */ /* 0x000ee8000c1e1900 */
[----:B------:R-:W3:Y:S01]  /*0540*/  LDG.E R27, desc[UR4][R2.64+0x58] ;  /* 0x00005804021b7981 */ /* 0x000ee2000c1e1900 */
[----:B------:R-:W-:Y:S02]  /*0550*/  FFMA R21, R21, R16, R28 ;  /* 0x0000001015157223 */ /* 0x000fe4000000001c */
[----:B------:R-:W0:Y:S02]  /*0560*/  LDC.64 R16, c[0x0][0x390] ;  /* 0x0000e400ff107b82 */ /* 0x000e240000000a00 */
[----:B------:R-:W-:-:S04]  /*0570*/  FFMA R21, R18, R23, R21 ;  /* 0x0000001712157223 */ /* 0x000fc80000000015 */
[----:B------:R-:W-:Y:S01]  /*0580*/  FFMA R20, R20, R25, R21 ;  /* 0x0000001914147223 */ /* 0x000fe20000000015 */
[----:B------:R-:W-:-:S04]  /*0590*/  IMAD R6, R9, 0x310, R6 ;  /* 0x0000031009067824 */ /* 0x000fc800078e0206 */
[----:B------:R-:W-:-:S04]  /*05a0*/  IMAD R7, R7, 0x1c, R6 ;  /* 0x0000001c07077824 */ /* 0x000fc800078e0206 */
[----:B0-----:R-:W-:-:S04]  /*05b0*/  IMAD.WIDE R16, R7, 0x4, R16 ;  /* 0x0000000407107825 */ /* 0x001fc800078e0210 */
[----:B--2---:R-:W-:-:S04]  /*05c0*/  FFMA R19, R19, R14, R20 ;  /* 0x0000000e13137223 */ /* 0x004fc80000000014 */
[----:B----4-:R-:W-:-:S04]  /*05d0*/  FFMA R11, R0, R11, R19 ;  /* 0x0000000b000b7223 */ /* 0x010fc80000000013 */
[----:B-----5:R-:W-:-:S04]  /*05e0*/  FFMA R11, R8, R13, R11 ;  /* 0x0000000d080b7223 */ /* 0x020fc8000000000b */
[----:B---3--:R-:W-:-:S04]  /*05f0*/  FFMA R11, R10, R15, R11 ;  /* 0x0000000f0a0b7223 */ /* 0x008fc8000000000b */
[----:B------:R-:W-:-:S04]  /*0600*/  FFMA R11, R12, R27, R11 ;  /* 0x0000001b0c0b7223 */ /* 0x000fc8000000000b */
[----:B------:R-:W-:-:S04]  /*0610*/  FFMA R11, R22, R29, R11 ;  /* 0x0000001d160b7223 */ /* 0x000fc8000000000b */
[----:B------:R-:W-:-:S05]  /*0620*/  FFMA R11, R24, R26, R11 ;  /* 0x0000001a180b7223 */ /* 0x000fca000000000b */
[----:B------:R-:W-:Y:S01]  /*0630*/  STG.E desc[UR4][R16.64], R11 ;  /* 0x0000000b10007986 */ /* 0x000fe2000c101904 */
[----:B------:R-:W-:Y:S05]  /*0640*/  EXIT ;  /* 0x000000000000794d */ /* 0x000fea0003800000 */
.L_x_2:
        /* <DEDUP_REMOVED lines=11> */
.L_x_11:


//--------------------- .text._Z14cudaMatrixMultPfS_S_ii --------------------------
	.section	.text._Z14cudaMatrixMultPfS_S_ii,"ax",@progbits
	.align	128
        .global         _Z14cudaMatrixMultPfS_S_ii
        .type           _Z14cudaMatrixMultPfS_S_ii,@function
        .size           _Z14cudaMatrixMultPfS_S_ii,(.L_x_12 - _Z14cudaMatrixMultPfS_S_ii)
        .other          _Z14cudaMatrixMultPfS_S_ii,@"STO_CUDA_ENTRY STV_DEFAULT"
_Z14cudaMatrixMultPfS_S_ii:
.text._Z14cudaMatrixMultPfS_S_ii:
[----:B------:R-:W-:Y:S01]  /*0000*/  LDC R1, c[0x0][0x37c] ;  /* 0x0000df00ff017b82 */ /* 0x000fe20000000800 */
[----:B------:R-:W0:Y:S07]  /*0010*/  S2R R3, SR_TID.X ;  /* 0x0000000000037919 */ /* 0x000e2e0000002100 */
[----:B------:R-:W1:Y:S01]  /*0020*/  S2UR UR4, SR_CTAID.Y ;  /* 0x00000000000479c3 */ /* 0x000e620000002600 */
[----:B------:R-:W2:Y:S07]  /*0030*/  S2R R9, SR_TID.Y ;  /* 0x0000000000097919 */ /* 0x000eae0000002200 */
[----:B------:R-:W0:Y:S08]  /*0040*/  S2UR UR6, SR_CTAID.X ;  /* 0x00000000000679c3 */ /* 0x000e300000002500 */
[----:B------:R-:W0:Y:S01]  /*0050*/  LDC R4, c[0x0][0x360] ;  /* 0x0000d800ff047b82 */ /* 0x000e220000000800 */
[----:B------:R-:W1:Y:S07]  /*0060*/  LDCU UR5, c[0x0][0x364] ;  /* 0x00006c80ff0577ac */ /* 0x000e6e0008000800 */
[----:B------:R-:W3:Y:S01]  /*0070*/  LDC R0, c[0x0][0x398] ;  /* 0x0000e600ff007b82 */ /* 0x000ee20000000800 */
[----:B-1----:R-:W-:Y:S01]  /*0080*/  UIMAD UR4, UR4, UR5, URZ ;  /* 0x00000005040472a4 */ /* 0x002fe2000f8e02ff */
[----:B0-----:R-:W-:-:S05]  /*0090*/  IMAD R4, R4, UR6, R3 ;  /* 0x0000000604047c24 */ /* 0x001fca000f8e0203 */
[----:B--2---:R-:W-:-:S04]  /*00a0*/  IADD3 R3, PT, PT, R9, UR4, RZ ;  /* 0x0000000409037c10 */ /* 0x004fc8000fffe0ff */
[----:B------:R-:W-:-:S04]  /*00b0*/  VIMNMX R5, PT, PT, R4, R3, !PT ;  /* 0x0000000304057248 */ /* 0x000fc80007fe0100 */
[----:B---3--:R-:W-:-:S13]  /*00c0*/  ISETP.GE.AND P0, PT, R5, R0, PT ;  /* 0x000000000500720c */ /* 0x008fda0003f06270 */
[----:B------:R-:W-:Y:S05]  /*00d0*/  @P0 EXIT ;  /* 0x000000000000094d */ /* 0x000fea0003800000 */
[C---:B------:R-:W-:Y:S01]  /*00e0*/  ISETP.GE.U32.AND P1, PT, R0.reuse, 0x8, PT ;  /* 0x000000080000780c */ /* 0x040fe20003f26070 */
[----:B------:R-:W0:Y:S01]  /*00f0*/  LDCU.64 UR8, c[0x0][0x358] ;  /* 0x00006b00ff0877ac */ /* 0x000e220008000a00 */
[----:B------:R-:W-:Y:S01]  /*0100*/  LOP3.LUT R2, R0, 0x7, RZ, 0xc0, !PT ;  /* 0x0000000700027812 */ /* 0x000fe200078ec0ff */
[----:B------:R-:W-:Y:S02]  /*0110*/  HFMA2 R10, -RZ, RZ, 0, 0 ;  /* 0x00000000ff0a7431 */ /* 0x000fe400000001ff */
[----:B------:R-:W-:Y:S01]  /*0120*/  IMAD R4, R4, R0, RZ ;  /* 0x0000000004047224 */ /* 0x000fe200078e02ff */
[----:B------:R-:W-:Y:S02]  /*0130*/  MOV R7, RZ ;  /* 0x000000ff00077202 */ /* 0x000fe40000000f00 */
[----:B------:R-:W-:-:S05]  /*0140*/  ISETP.NE.AND P0, PT, R2, RZ, PT ;  /* 0x000000ff0200720c */ /* 0x000fca0003f05270 */
[----:B------:R-:W-:Y:S08]  /*0150*/  @!P1 BRA `(.L_x_3) ;  /* 0x0000000000fc9947 */ /* 0x000ff00003800000 */
[----:B------:R-:W1:Y:S01]  /*0160*/  LDCU.64 UR6, c[0x0][0x380] ;  /* 0x00007000ff0677ac */ /* 0x000e620008000a00 */
[C---:B------:R-:W-:Y:S01]  /*0170*/  LOP3.LUT R7, R0.reuse, 0x7ffffff8, RZ, 0xc0, !PT ;  /* 0x7ffffff800077812 */ /* 0x040fe200078ec0ff */
[C-C-:B------:R-:W-:Y:S01]  /*0180*/  IMAD R11, R0.reuse, 0x3, R3.reuse ;  /* 0x00000003000b7824 */ /* 0x140fe200078e0203 */
[CC--:B------:R-:W-:Y:S01]  /*0190*/  LEA R5, R0.reuse, R3.reuse, 0x1 ;  /* 0x0000000300057211 */ /* 0x0c0fe200078e08ff */
[C-C-:B------:R-:W-:Y:S01]  /*01a0*/  IMAD R15, R0.reuse, 0x5, R3.reuse ;  /* 0x00000005000f7824 */ /* 0x140fe200078e0203 */
[CC--:B------:R-:W-:Y:S01]  /*01b0*/  LEA R13, R0.reuse, R3.reuse, 0x2 ;  /* 0x00000003000d7211 */ /* 0x0c0fe200078e10ff */
[C-C-:B------:R-:W-:Y:S01]  /*01c0*/  IMAD R17, R0.reuse, 0x6, R3.reuse ;  /* 0x0000000600117824 */ /* 0x140fe200078e0203 */
[----:B------:R-:W-:Y:S01]  /*01d0*/  MOV R10, RZ ;  /* 0x000000ff000a7202 */ /* 0x000fe20000000f00 */
[----:B------:R-:W-:Y:S01]  /*01e0*/  IMAD R25, R0, 0x7, R3 ;  /* 0x0000000700197824 */ /* 0x000fe200078e0203 */
[----:B------:R-:W-:Y:S02]  /*01f0*/  MOV R8, R4 ;  /* 0x0000000400087202 */ /* 0x000fe40000000f00 */
[----:B------:R-:W-:-:S02]  /*0200*/  MOV R29, R3 ;  /* 0x00000003001d7202 */ /* 0x000fc40000000f00 */
[----:B------:R-:W-:Y:S02]  /*0210*/  IADD3 R6, PT, PT, -R7, RZ, RZ ;  /* 0x000000ff07067210 */ /* 0x000fe40007ffe1ff */
[----:B------:R-:W-:Y:S01]  /*0220*/  IADD3 R9, PT, PT, R0, UR4, R9 ;  /* 0x0000000400097c10 */ /* 0x000fe2000fffe009 */
[----:B-1----:R-:W-:-:S04]  /*0230*/  UIADD3 UR5, UP0, UPT, UR6, 0x10, URZ ;  /* 0x0000001006057890 */ /* 0x002fc8000ff1e0ff */
[----:B------:R-:W-:-:S12]  /*0240*/  UIADD3.X UR4, UPT, UPT, URZ, UR7, URZ, UP0, !UPT ;  /* 0x00000007ff047290 */ /* 0x000fd800087fe4ff */
.L_x_4:
[----:B------:R-:W1:Y:S01]  /*0250*/  LDC.64 R18, c[0x0][0x388] ;  /* 0x0000e200ff127b82 */ /* 0x000e620000000a00 */
[----:B------:R-:W-:Y:S02]  /*0260*/  MOV R20, UR5 ;  /* 0x0000000500147c02 */ /* 0x000fe40008000f00 */
[----:B------:R-:W-:-:S03]  /*0270*/  MOV R21, UR4 ;  /* 0x0000000400157c02 */ /* 0x000fc60008000f00 */
[----:B------:R-:W-:-:S05]  /*0280*/  IMAD.WIDE R20, R8, 0x4, R20 ;  /* 0x0000000408147825 */ /* 0x000fca00078e0214 */
[----:B0-----:R-:W2:Y:S04]  /*0290*/  LDG.E R12, desc[UR8][R20.64+-0x10] ;  /* 0xfffff008140c7981 */ /* 0x001ea8000c1e1900 */
[----:B------:R-:W3:Y:S04]  /*02a0*/  LDG.E R14, desc[UR8][R20.64+-0xc] ;  /* 0xfffff408140e7981 */ /* 0x000ee8000c1e1900 */
[----:B------:R-:W4:Y:S01]  /*02b0*/  LDG.E R28, desc[UR8][R20.64+-0x8] ;  /* 0xfffff808141c7981 */ /* 0x000f22000c1e1900 */
[----:B-1----:R-:W-:-:S03]  /*02c0*/  IMAD.WIDE.U32 R22, R29, 0x4, R18 ;  /* 0x000000041d167825 */ /* 0x002fc600078e0012 */
[----:B------:R-:W5:Y:S04]  /*02d0*/  LDG.E R16, desc[UR8][R20.64+-0x4] ;  /* 0xfffffc0814107981 */ /* 0x000f68000c1e1900 */
[----:B------:R-:W2:Y:S01]  /*02e0*/  LDG.E R23, desc[UR8][R22.64] ;  /* 0x0000000816177981 */ /* 0x000ea2000c1e1900 */
[----:B------:R-:W-:-:S04]  /*02f0*/  IMAD.WIDE.U32 R26, R9, 0x4, R18 ;  /* 0x00000004091a7825 */ /* 0x000fc800078e0012 */
[----:B--2---:R-:W-:Y:S01]  /*0300*/  FFMA R10, R12, R23, R10 ;  /* 0x000000170c0a7223 */ /* 0x004fe2000000000a */
[--C-:B------:R-:W-:Y:S01]  /*0310*/  IMAD.WIDE.U32 R22, R5, 0x4, R18.reuse ;  /* 0x0000000405167825 */ /* 0x100fe200078e0012 */
[----:B------:R0:W3:Y:S05]  /*0320*/  LDG.E R12, desc[UR8][R26.64] ;  /* 0x000000081a0c7981 */ /* 0x0000ea000c1e1900 */
[----:B------:R-:W4:Y:S01]  /*0330*/  LDG.E R23, desc[UR8][R22.64] ;  /* 0x0000000816177981 */ /* 0x000f22000c1e1900 */
[----:B0-----:R-:W-:-:S05]  /*0340*/  IMAD.WIDE.U32 R26, R11, 0x4, R18 ;  /* 0x000000040b1a7825 */ /* 0x001fca00078e0012 */
[----:B------:R0:W5:Y:S02]  /*0350*/  LDG.E R24, desc[UR8][R26.64] ;  /* 0x000000081a187981 */ /* 0x000164000c1e1900 */
[----:B0-----:R-:W-:-:S04]  /*0360*/  IMAD.WIDE.U32 R26, R13, 0x4, R18 ;  /* 0x000000040d1a7825 */ /* 0x001fc800078e0012 */
[----:B---3--:R-:W-:Y:S02]  /*0370*/  FFMA R10, R14, R12, R10 ;  /* 0x0000000c0e0a7223 */ /* 0x008fe4000000000a */
[----:B------:R-:W2:Y:S02]  /*0380*/  LDG.E R14, desc[UR8][R20.64+0x4] ;  /* 0x00000408140e7981 */ /* 0x000ea4000c1e1900 */
[----:B----4-:R-:W-:Y:S01]  /*0390*/  FFMA R10, R28, R23, R10 ;  /* 0x000000171c0a7223 */ /* 0x010fe2000000000a */
[----:B------:R-:W-:Y:S01]  /*03a0*/  IMAD.WIDE.U32 R22, R15, 0x4, R18 ;  /* 0x000000040f167825 */ /* 0x000fe200078e0012 */
[----:B------:R-:W3:Y:S04]  /*03b0*/  LDG.E R12, desc[UR8][R20.64+0x8] ;  /* 0x00000808140c7981 */ /* 0x000ee8000c1e1900 */
[----:B------:R-:W4:Y:S01]  /*03c0*/  LDG.E R28, desc[UR8][R20.64+0xc] ;  /* 0x00000c08141c7981 */ /* 0x000f22000c1e1900 */
[----:B-----5:R-:W-:-:S03]  /*03d0*/  FFMA R10, R16, R24, R10 ;  /* 0x00000018100a7223 */ /* 0x020fc6000000000a */
[----:B------:R-:W2:Y:S04]  /*03e0*/  LDG.E R23, desc[UR8][R22.64] ;  /* 0x0000000816177981 */ /* 0x000ea8000c1e1900 */
[----:B------:R0:W5:Y:S04]  /*03f0*/  LDG.E R24, desc[UR8][R26.64] ;  /* 0x000000081a187981 */ /* 0x000168000c1e1900 */
[----:B------:R-:W5:Y:S01]  /*0400*/  LDG.E R16, desc[UR8][R20.64] ;  /* 0x0000000814107981 */ /* 0x000f62000c1e1900 */
[----:B0-----:R-:W-:-:S04]  /*0410*/  IMAD.WIDE.U32 R26, R17, 0x4, R18 ;  /* 0x00000004111a7825 */ /* 0x001fc800078e0012 */
[----:B------:R-:W-:Y:S02]  /*0420*/  IMAD.WIDE.U32 R18, R25, 0x4, R18 ;  /* 0x0000000419127825 */ /* 0x000fe400078e0012 */
[----:B------:R-:W3:Y:S04]  /*0430*/  LDG.E R27, desc[UR8][R26.64] ;  /* 0x000000081a1b7981 */ /* 0x000ee8000c1e1900 */
[----:B------:R-:W4:Y:S01]  /*0440*/  LDG.E R19, desc[UR8][R18.64] ;  /* 0x0000000812137981 */ /* 0x000f22000c1e1900 */
[----:B------:R-:W-:-:S04]  /*0450*/  IADD3 R6, PT, PT, R6, 0x8, RZ ;  /* 0x0000000806067810 */ /* 0x000fc80007ffe0ff */
[----:B------:R-:W-:Y:S02]  /*0460*/  ISETP.NE.AND P1, PT, R6, RZ, PT ;  /* 0x000000ff0600720c */ /* 0x000fe40003f25270 */
[C---:B------:R-:W-:Y:S02]  /*0470*/  LEA R9, R0.reuse, R9, 0x3 ;  /* 0x0000000900097211 */ /* 0x040fe400078e18ff */
[C---:B------:R-:W-:Y:S02]  /*0480*/  LEA R5, R0.reuse, R5, 0x3 ;  /* 0x0000000500057211 */ /* 0x040fe400078e18ff */
[C---:B------:R-:W-:Y:S02]  /*0490*/  LEA R11, R0.reuse, R11, 0x3 ;  /* 0x0000000b000b7211 */ /* 0x040fe400078e18ff */
[C---:B------:R-:W-:Y:S02]  /*04a0*/  LEA R13, R0.reuse, R13, 0x3 ;  /* 0x0000000d000d7211 */ /* 0x040fe400078e18ff */
[----:B------:R-:W-:-:S02]  /*04b0*/  LEA R15, R0, R15, 0x3 ;  /* 0x0000000f000f7211 */ /* 0x000fc400078e18ff */
[C---:B------:R-:W-:Y:S02]  /*04c0*/  LEA R17, R0.reuse, R17, 0x3 ;  /* 0x0000001100117211 */ /* 0x040fe400078e18ff */
[C---:B------:R-:W-:Y:S02]  /*04d0*/  LEA R25, R0.reuse, R25, 0x3 ;  /* 0x0000001900197211 */ /* 0x040fe400078e18ff */
[----:B------:R-:W-:Y:S02]  /*04e0*/  LEA R29, R0, R29, 0x3 ;  /* 0x0000001d001d7211 */ /* 0x000fe400078e18ff */
[----:B------:R-:W-:Y:S01]  /*04f0*/  IADD3 R8, PT, PT, R8, 0x8, RZ ;  /* 0x0000000808087810 */ /* 0x000fe20007ffe0ff */
[----:B-----5:R-:W-:-:S04]  /*0500*/  FFMA R10, R16, R24, R10 ;  /* 0x00000018100a7223 */ /* 0x020fc8000000000a */
[----:B--2---:R-:W-:-:S04]  /*0510*/  FFMA R10, R14, R23, R10 ;  /* 0x000000170e0a7223 */ /* 0x004fc8000000000a */
[----:B---3--:R-:W-:-:S04]  /*0520*/  FFMA R10, R12, R27, R10 ;  /* 0x0000001b0c0a7223 */ /* 0x008fc8000000000a */
[----:B----4-:R-:W-:Y:S01]  /*0530*/  FFMA R10, R28, R19, R10 ;  /* 0x000000131c0a7223 */ /* 0x010fe2000000000a */
[----:B------:R-:W-:Y:S06]  /*0540*/  @P1 BRA `(.L_x_4) ;  /* 0xfffffffc00401947 */ /* 0x000fec000383ffff */
.L_x_3:
[----:B------:R-:W-:Y:S05]  /*0550*/  @!P0 BRA `(.L_x_5) ;  /* 0x0000000000e48947 */ /* 0x000fea0003800000 */
[----:B------:R-:W-:Y:S02]  /*0560*/  ISETP.GE.U32.AND P0, PT, R2, 0x4, PT ;  /* 0x000000040200780c */ /* 0x000fe40003f06070 */
[----:B------:R-:W-:-:S04]  /*0570*/  LOP3.LUT R6, R0, 0x3, RZ, 0xc0, !PT ;  /* 0x0000000300067812 */ /* 0x000fc800078ec0ff */
[----:B------:R-:W-:-:S07]  /*0580*/  ISETP.NE.AND P1, PT, R6, RZ, PT ;  /* 0x000000ff0600720c */ /* 0x000fce0003f25270 */
[----:B------:R-:W-:Y:S06]  /*0590*/  @!P0 BRA `(.L_x_6) ;  /* 0x0000000000648947 */ /* 0x000fec0003800000 */
[----:B------:R-:W1:Y:S01]  /*05a0*/  LDC.64 R8, c[0x0][0x388] ;  /* 0x0000e200ff087b82 */ /* 0x000e620000000a00 */
[----:B------:R-:W-:Y:S01]  /*05b0*/  IMAD R19, R7, R0, R3 ;  /* 0x0000000007137224 */ /* 0x000fe200078e0203 */
[----:B------:R-:W-:-:S04]  /*05c0*/  IADD3 R5, PT, PT, R4, R7, RZ ;  /* 0x0000000704057210 */ /* 0x000fc80007ffe0ff */
[-C--:B------:R-:W-:Y:S02]  /*05d0*/  IADD3 R17, PT, PT, R19, R0.reuse, RZ ;  /* 0x0000000013117210 */ /* 0x080fe40007ffe0ff */
[----:B------:R-:W2:Y:S02]  /*05e0*/  LDC.64 R12, c[0x0][0x380] ;  /* 0x0000e000ff0c7b82 */ /* 0x000ea40000000a00 */
[----:B------:R-:W-:Y:S01]  /*05f0*/  IADD3 R11, PT, PT, R17, R0, RZ ;  /* 0x00000000110b7210 */ /* 0x000fe20007ffe0ff */
[----:B-1----:R-:W-:-:S04]  /*0600*/  IMAD.WIDE.U32 R18, R19, 0x4, R8 ;  /* 0x0000000413127825 */ /* 0x002fc800078e0008 */
[----:B------:R-:W-:Y:S02]  /*0610*/  IMAD.WIDE.U32 R16, R17, 0x4, R8 ;  /* 0x0000000411107825 */ /* 0x000fe400078e0008 */
[----:B0-----:R-:W3:Y:S02]  /*0620*/  LDG.E R18, desc[UR8][R18.64] ;  /* 0x0000000812127981 */ /* 0x001ee4000c1e1900 */
[----:B--2---:R-:W-:Y:S02]  /*0630*/  IMAD.WIDE R12, R5, 0x4, R12 ;  /* 0x00000004050c7825 */ /* 0x004fe400078e020c */
[----:B------:R-:W2:Y:S02]  /*0640*/  LDG.E R16, desc[UR8][R16.64] ;  /* 0x0000000810107981 */ /* 0x000ea4000c1e1900 */
[C-C-:B------:R-:W-:Y:S01]  /*0650*/  IMAD.WIDE.U32 R14, R11.reuse, 0x4, R8.reuse ;  /* 0x000000040b0e7825 */ /* 0x140fe200078e0008 */
[----:B------:R-:W-:Y:S01]  /*0660*/  IADD3 R11, PT, PT, R11, R0, RZ ;  /* 0x000000000b0b7210 */ /* 0x000fe20007ffe0ff */
[----:B------:R-:W3:Y:S04]  /*0670*/  LDG.E R5, desc[UR8][R12.64] ;  /* 0x000000080c057981 */ /* 0x000ee8000c1e1900 */
[----:B------:R-:W2:Y:S01]  /*0680*/  LDG.E R2, desc[UR8][R12.64+0x4] ;  /* 0x000004080c027981 */ /* 0x000ea2000c1e1900 */
[----:B------:R-:W-:-:S03]  /*0690*/  IMAD.WIDE.U32 R8, R11, 0x4, R8 ;  /* 0x000000040b087825 */ /* 0x000fc600078e0008 */
[----:B------:R-:W4:Y:S04]  /*06a0*/  LDG.E R14, desc[UR8][R14.64] ;  /* 0x000000080e0e7981 */ /* 0x000f28000c1e1900 */
[----:B------:R-:W4:Y:S04]  /*06b0*/  LDG.E R11, desc[UR8][R12.64+0x8] ;  /* 0x000008080c0b7981 */ /* 0x000f28000c1e1900 */
[----:B------:R-:W5:Y:S04]  /*06c0*/  LDG.E R21, desc[UR8][R12.64+0xc] ;  /* 0x00000c080c157981 */ /* 0x000f68000c1e1900 */
[----:B------:R-:W5:Y:S01]  /*06d0*/  LDG.E R8, desc[UR8][R8.64] ;  /* 0x0000000808087981 */ /* 0x000f62000c1e1900 */
[----:B------:R-:W-:Y:S01]  /*06e0*/  IADD3 R7, PT, PT, R7, 0x4, RZ ;  /* 0x0000000407077810 */ /* 0x000fe20007ffe0ff */
[----:B---3--:R-:W-:-:S04]  /*06f0*/  FFMA R5, R5, R18, R10 ;  /* 0x0000001205057223 */ /* 0x008fc8000000000a */
[----:B--2---:R-:W-:-:S04]  /*0700*/  FFMA R2, R2, R16, R5 ;  /* 0x0000001002027223 */ /* 0x004fc80000000005 */
[----:B----4-:R-:W-:-:S04]  /*0710*/  FFMA R2, R11, R14, R2 ;  /* 0x0000000e0b027223 */ /* 0x010fc80000000002 */
[----:B-----5:R-:W-:-:S07]  /*0720*/  FFMA R10, R21, R8, R2 ;  /* 0x00000008150a7223 */ /* 0x020fce0000000002 */
.L_x_6:
[----:B------:R-:W-:Y:S05]  /*0730*/  @!P1 BRA `(.L_x_5) ;  /* 0x00000000006c9947 */ /* 0x000fea0003800000 */
[----:B------:R-:W1:Y:S01]  /*0740*/  LDC.64 R18, c[0x0][0x388] ;  /* 0x0000e200ff127b82 */ /* 0x000e620000000a00 */
[----:B------:R-:W-:Y:S02]  /*0750*/  ISETP.NE.AND P0, PT, R6, 0x1, PT ;  /* 0x000000010600780c */ /* 0x000fe40003f05270 */
[----:B------:R-:W-:-:S04]  /*0760*/  LOP3.LUT R2, R0, 0x1, RZ, 0xc0, !PT ;  /* 0x0000000100027812 */ /* 0x000fc800078ec0ff */
[----:B------:R-:W-:Y:S01]  /*0770*/  ISETP.NE.U32.AND P1, PT, R2, 0x1, PT ;  /* 0x000000010200780c */ /* 0x000fe20003f25070 */
[----:B------:R-:W2:Y:S06]  /*0780*/  LDC.64 R8, c[0x0][0x380] ;  /* 0x0000e000ff087b82 */ /* 0x000eac0000000a00 */
[C---:B------:R-:W-:Y:S01]  /*0790*/  @P0 IMAD R17, R7.reuse, R0, R3 ;  /* 0x0000000007110224 */ /* 0x040fe200078e0203 */
[----:B------:R-:W-:Y:S01]  /*07a0*/  @P0 IADD3 R5, PT, PT, R4, R7, RZ ;  /* 0x0000000704050210 */ /* 0x000fe20007ffe0ff */
[----:B------:R-:W3:Y:S01]  /*07b0*/  LDC.64 R14, c[0x0][0x380] ;  /* 0x0000e000ff0e7b82 */ /* 0x000ee20000000a00 */
[----:B------:R-:W-:-:S02]  /*07c0*/  @P0 IADD3 R7, PT, PT, R7, 0x2, RZ ;  /* 0x0000000207070810 */ /* 0x000fc40007ffe0ff */
[----:B------:R-:W-:-:S05]  /*07d0*/  @P0 IADD3 R11, PT, PT, R17, R0, RZ ;  /* 0x00000000110b0210 */ /* 0x000fca0007ffe0ff */
[----:B------:R-:W4:Y:S01]  /*07e0*/  LDC.64 R12, c[0x0][0x388] ;  /* 0x0000e200ff0c7b82 */ /* 0x000f220000000a00 */
[----:B-1----:R-:W-:-:S04]  /*07f0*/  @P0 IMAD.WIDE.U32 R16, R17, 0x4, R18 ;  /* 0x0000000411100825 */ /* 0x002fc800078e0012 */
[----:B------:R-:W-:Y:S02]  /*0800*/  @P0 IMAD.WIDE.U32 R18, R11, 0x4, R18 ;  /* 0x000000040b120825 */ /* 0x000fe400078e0012 */
[----:B0-----:R-:W5:Y:S02]  /*0810*/  @P0 LDG.E R16, desc[UR8][R16.64] ;  /* 0x0000000810100981 */ /* 0x001f64000c1e1900 */
[----:B--2---:R-:W-:Y:S01]  /*0820*/  @P0 IMAD.WIDE R8, R5, 0x4, R8 ;  /* 0x0000000405080825 */ /* 0x004fe200078e0208 */
[----:B------:R-:W-:Y:S01]  /*0830*/  @!P1 IADD3 R5, PT, PT, R4, R7, RZ ;  /* 0x0000000704059210 */ /* 0x000fe20007ffe0ff */
[----:B------:R-:W2:Y:S02]  /*0840*/  @P0 LDG.E R18, desc[UR8][R18.64] ;  /* 0x0000000812120981 */ /* 0x000ea4000c1e1900 */
[----:B------:R-:W-:Y:S02]  /*0850*/  @!P1 IMAD R7, R7, R0, R3 ;  /* 0x0000000007079224 */ /* 0x000fe400078e0203 */
[----:B------:R-:W5:Y:S01]  /*0860*/  @P0 LDG.E R11, desc[UR8][R8.64] ;  /* 0x00000008080b0981 */ /* 0x000f62000c1e1900 */
[----:B---3--:R-:W-:-:S03]  /*0870*/  @!P1 IMAD.WIDE R14, R5, 0x4, R14 ;  /* 0x00000004050e9825 */ /* 0x008fc600078e020e */
[----:B------:R-:W2:Y:S04]  /*0880*/  @P0 LDG.E R0, desc[UR8][R8.64+0x4] ;  /* 0x0000040808000981 */ /* 0x000ea8000c1e1900 */
[----:B------:R-:W3:Y:S01]  /*0890*/  @!P1 LDG.E R15, desc[UR8][R14.64] ;  /* 0x000000080e0f9981 */ /* 0x000ee2000c1e1900 */
[----:B----4-:R-:W-:-:S06]  /*08a0*/  @!P1 IMAD.WIDE.U32 R12, R7, 0x4, R12 ;  /* 0x00000004070c9825 */ /* 0x010fcc00078e000c */
[----:B------:R-:W3:Y:S01]  /*08b0*/  @!P1 LDG.E R12, desc[UR8][R12.64] ;  /* 0x000000080c0c9981 */ /* 0x000ee2000c1e1900 */
[----:B-----5:R-:W-:-:S04]  /*08c0*/  @P0 FFMA R11, R11, R16, R10 ;  /* 0x000000100b0b0223 */ /* 0x020fc8000000000a */
[----:B--2---:R-:W-:-:S04]  /*08d0*/  @P0 FFMA R10, R0, R18, R11 ;  /* 0x00000012000a0223 */ /* 0x004fc8000000000b */
[----:B---3--:R-:W-:-:S07]  /*08e0*/  @!P1 FFMA R10, R15, R12, R10 ;  /* 0x0000000c0f0a9223 */ /* 0x008fce000000000a */
.L_x_5:
[----:B------:R-:W1:Y:S01]  /*08f0*/  LDC.64 R6, c[0x0][0x390] ;  /* 0x0000e400ff067b82 */ /* 0x000e620000000a00 */
[----:B------:R-:W-:-:S05]  /*0900*/  IADD3 R3, PT, PT, R3, R4, RZ ;  /* 0x0000000403037210 */ /* 0x000fca0007ffe0ff */
[----:B-1----:R-:W-:-:S05]  /*0910*/  IMAD.WIDE R2, R3, 0x4, R6 ;  /* 0x0000000403027825 */ /* 0x002fca00078e0206 */
[----:B0-----:R-:W-:Y:S01]  /*0920*/  STG.E desc[UR8][R2.64], R10 ;  /* 0x0000000a02007986 */ /* 0x001fe2000c101908 */
[----:B------:R-:W-:Y:S05]  /*0930*/  EXIT ;  /* 0x000000000000794d */ /* 0x000fea0003800000 */
.L_x_7:
        /* <DEDUP_REMOVED lines=12> */
.L_x_12:


//--------------------- .text._Z13cudaMatrixAddPfS_S_ii --------------------------
	.section	.text._Z13cudaMatrixAddPfS_S_ii,"ax",@progbits
	.align	128
        .global         _Z13cudaMatrixAddPfS_S_ii
        .type           _Z13cudaMatrixAddPfS_S_ii,@function
        .size           _Z13cudaMatrixAddPfS_S_ii,(.L_x_13 - _Z13cudaMatrixAddPfS_S_ii)
        .other          _Z13cudaMatrixAddPfS_S_ii,@"STO_CUDA_ENTRY STV_DEFAULT"
_Z13cudaMatrixAddPfS_S_ii:
.text._Z13cudaMatrixAddPfS_S_ii:
[----:B------:R-:W-:Y:S01]  /*0000*/  LDC R1, c[0x0][0x37c] ;  /* 0x0000df00ff017b82 */ /* 0x000fe20000000800 */
[----:B------:R-:W0:Y:S07]  /*0010*/  S2R R2, SR_TID.Y ;  /* 0x0000000000027919 */ /* 0x000e2e0000002200 */
[----:B------:R-:W1:Y:S01]  /*0020*/  LDC R0, c[0x0][0x360] ;  /* 0x0000d800ff007b82 */ /* 0x000e620000000800 */
[----:B------:R-:W2:Y:S01]  /*0030*/  LDCU.64 UR6, c[0x0][0x398] ;  /* 0x00007300ff0677ac */ /* 0x000ea20008000a00 */
[----:B------:R-:W1:Y:S06]  /*0040*/  S2R R3, SR_TID.X ;  /* 0x0000000000037919 */ /* 0x000e6c0000002100 */
[----:B------:R-:W0:Y:S08]  /*0050*/  S2UR UR5, SR_CTAID.Y ;  /* 0x00000000000579c3 */ /* 0x000e300000002600 */
[----:B------:R-:W0:Y:S08]  /*0060*/  LDC R7, c[0x0][0x364] ;  /* 0x0000d900ff077b82 */ /* 0x000e300000000800 */
[----:B------:R-:W1:Y:S01]  /*0070*/  S2UR UR4, SR_CTAID.X ;  /* 0x00000000000479c3 */ /* 0x000e620000002500 */
[----:B0-----:R-:W-:-:S05]  /*0080*/  IMAD R7, R7, UR5, R2 ;  /* 0x0000000507077c24 */ /* 0x001fca000f8e0202 */
[----:B--2---:R-:W-:Y:S01]  /*0090*/  ISETP.GE.AND P0, PT, R7, UR7, PT ;  /* 0x0000000707007c0c */ /* 0x004fe2000bf06270 */
[----:B-1----:R-:W-:-:S05]  /*00a0*/  IMAD R0, R0, UR4, R3 ;  /* 0x0000000400007c24 */ /* 0x002fca000f8e0203 */
[----:B------:R-:W-:-:S13]  /*00b0*/  ISETP.GE.OR P0, PT, R0, UR6, P0 ;  /* 0x0000000600007c0c */ /* 0x000fda0008706670 */
[----:B------:R-:W-:Y:S05]  /*00c0*/  @P0 EXIT ;  /* 0x000000000000094d */ /* 0x000fea0003800000 */
[----:B------:R-:W0:Y:S01]  /*00d0*/  LDC.64 R2, c[0x0][0x380] ;  /* 0x0000e000ff027b82 */ /* 0x000e220000000a00 */
[----:B------:R-:W1:Y:S01]  /*00e0*/  LDCU.64 UR4, c[0x0][0x358] ;  /* 0x00006b00ff0477ac */ /* 0x000e620008000a00 */
[----:B------:R-:W-:-:S06]  /*00f0*/  IMAD R9, R0, UR7, R7 ;  /* 0x0000000700097c24 */ /* 0x000fcc000f8e0207 */
[----:B------:R-:W2:Y:S08]  /*0100*/  LDC.64 R4, c[0x0][0x388] ;  /* 0x0000e200ff047b82 */ /* 0x000eb00000000a00 */
[----:B------:R-:W3:Y:S01]  /*0110*/  LDC.64 R6, c[0x0][0x390] ;  /* 0x0000e400ff067b82 */ /* 0x000ee20000000a00 */
[----:B0-----:R-:W-:-:S06]  /*0120*/  IMAD.WIDE R2, R9, 0x4, R2 ;  /* 0x0000000409027825 */ /* 0x001fcc00078e0202 */
[----:B-1----:R-:W4:Y:S01]  /*0130*/  LDG.E R2, desc[UR4][R2.64] ;  /* 0x0000000402027981 */ /* 0x002f22000c1e1900 */
[----:B--2---:R-:W-:-:S06]  /*0140*/  IMAD.WIDE R4, R9, 0x4, R4 ;  /* 0x0000000409047825 */ /* 0x004fcc00078e0204 */
[----:B------:R-:W4:Y:S01]  /*0150*/  LDG.E R5, desc[UR4][R4.64] ;  /* 0x0000000404057981 */ /* 0x000f22000c1e1900 */
[----:B---3--:R-:W-:-:S04]  /*0160*/  IMAD.WIDE R6, R9, 0x4, R6 ;  /* 0x0000000409067825 */ /* 0x008fc800078e0206 */
[----:B----4-:R-:W-:-:S05]  /*0170*/  FADD R9, R2, R5 ;  /* 0x0000000502097221 */ /* 0x010fca0000000000 */
[----:B------:R-:W-:Y:S01]  /*0180*/  STG.E desc[UR4][R6.64], R9 ;  /* 0x0000000906007986 */ /* 0x000fe2000c101904 */
[----:B------:R-:W-:Y:S05]  /*0190*/  EXIT ;  /* 0x000000000000794d */ /* 0x000fea0003800000 */
.L_x_8:
        /* <DEDUP_REMOVED lines=14> */
.L_x_13:


//--------------------- .nv.shared.reserved.0     --------------------------
	.section	.nv.shared.reserved.0,"aw",@nobits
	.weak		__nv_reservedSMEM_offset_0_alias
	.size		__nv_reservedSMEM_offset_0_alias, 0, 64
	.other		__nv_reservedSMEM_offset_0_alias,@"STO_CUDA_RESERVED_SHARED STV_DEFAULT"
__nv_reservedSMEM_offset_0_alias:
	.zero		0
	.zero		64


//--------------------- .nv.constant0._Z21apply_activation_tanhPfi --------------------------
	.section	.nv.constant0._Z21apply_activation_tanhPfi,"a",@progbits
	.sectionflags	@""
	.align	4
.nv.constant0._Z21apply_activation_tanhPfi:
	.zero		908


//--------------------- .nv.constant0._Z11subsample2DPfS_iiii --------------------------
	.section	.nv.constant0._Z11subsample2DPfS_iiii,"a",@progbits
	.sectionflags	@""
	.align	4
.nv.constant0._Z11subsample2DPfS_iiii:
	.zero		928


//--------------------- .nv.constant0._Z11convolve_2DPfS_S_ --------------------------
	.section	.nv.constant0._Z11convolve_2DPfS_S_,"a",@progbits
	.sectionflags	@""
	.align	4
.nv.constant0._Z11convolve_2DPfS_S_:
	.zero		920


//--------------------- .nv.constant0._Z14cudaMatrixMultPfS_S_ii --------------------------
	.section	.nv.constant0._Z14cudaMatrixMultPfS_S_ii,"a",@progbits
	.sectionflags	@""
	.align	4
.nv.constant0._Z14cudaMatrixMultPfS_S_ii:
	.zero		928


//--------------------- .nv.constant0._Z13cudaMatrixAddPfS_S_ii --------------------------
	.section	.nv.constant0._Z13cudaMatrixAddPfS_S_ii,"a",@progbits
	.sectionflags	@""
	.align	4
.nv.constant0._Z13cudaMatrixAddPfS_S_ii:
	.zero		928


//--------------------- SYMBOLS --------------------------

	.type		.nv.reservedSmem.offset0,@object
	.size		.nv.reservedSmem.offset0,0x4
